//
// Generated by NVIDIA NVVM Compiler
//
// Compiler Build ID: CL-36424714
// Cuda compilation tools, release 13.0, V13.0.88
// Based on NVVM 20.0.0
//

.version 9.0
.target sm_100
.address_size 64

	// .globl	_Z18prepareInputKernelPfPKfS_iii
.const .align 4 .b8 deviceMaskData[36];
// _ZZ18prepareInputKernelPfPKfS_iiiE4N_ds has been demoted

.visible .entry _Z18prepareInputKernelPfPKfS_iii(
	.param .u64 .ptr .align 1 _Z18prepareInputKernelPfPKfS_iii_param_0,
	.param .u64 .ptr .align 1 _Z18prepareInputKernelPfPKfS_iii_param_1,
	.param .u64 .ptr .align 1 _Z18prepareInputKernelPfPKfS_iii_param_2,
	.param .u32 _Z18prepareInputKernelPfPKfS_iii_param_3,
	.param .u32 _Z18prepareInputKernelPfPKfS_iii_param_4,
	.param .u32 _Z18prepareInputKernelPfPKfS_iii_param_5
)
{
	.reg .pred 	%p<32>;
	.reg .b16 	%rs<9>;
	.reg .b32 	%r<72>;
	.reg .b32 	%f<94>;
	.reg .b64 	%rd<35>;
	// demoted variable
	.shared .align 4 .b8 _ZZ18prepareInputKernelPfPKfS_iiiE4N_ds[1296];
	ld.param.u64 	%rd12, [_Z18prepareInputKernelPfPKfS_iii_param_0];
	ld.param.u64 	%rd13, [_Z18prepareInputKernelPfPKfS_iii_param_2];
	ld.param.u32 	%r23, [_Z18prepareInputKernelPfPKfS_iii_param_3];
	ld.param.u32 	%r24, [_Z18prepareInputKernelPfPKfS_iii_param_4];
	ld.param.u32 	%r25, [_Z18prepareInputKernelPfPKfS_iii_param_5];
	cvta.to.global.u64 	%rd1, %rd13;
	cvta.to.global.u64 	%rd2, %rd12;
	setp.lt.s32 	%p4, %r23, 1;
	@%p4 bra 	$L__BB0_30;
	mov.u32 	%r27, %tid.y;
	shl.b32 	%r28, %r27, 4;
	mov.u32 	%r29, %tid.x;
	add.s32 	%r1, %r28, %r29;
	cvt.u16.u32 	%rs1, %r1;
	mul.hi.u16 	%rs2, %rs1, 3641;
	cvt.u32.u16 	%r30, %rs2;
	mul.lo.s16 	%rs3, %rs2, 18;
	sub.s16 	%rs4, %rs1, %rs3;
	cvt.u32.u16 	%r31, %rs4;
	mov.u32 	%r32, %ctaid.y;
	shl.b32 	%r33, %r32, 4;
	add.s32 	%r34, %r33, %r30;
	mov.u32 	%r35, %ctaid.x;
	shl.b32 	%r2, %r35, 4;
	add.s32 	%r36, %r2, -1;
	add.s32 	%r37, %r36, %r31;
	add.s32 	%r38, %r34, -1;
	setp.ne.s32 	%p5, %r34, 0;
	setp.le.s32 	%p6, %r34, %r25;
	and.pred  	%p7, %p5, %p6;
	setp.gt.s32 	%p8, %r37, -1;
	and.pred  	%p9, %p8, %p7;
	setp.lt.s32 	%p10, %r37, %r24;
	and.pred  	%p1, %p10, %p9;
	mul.wide.u16 	%r39, %rs2, 72;
	mov.u32 	%r40, _ZZ18prepareInputKernelPfPKfS_iiiE4N_ds;
	add.s32 	%r41, %r40, %r39;
	mul.wide.u16 	%r42, %rs4, 4;
	add.s32 	%r3, %r41, %r42;
	mad.lo.s32 	%r43, %r38, %r24, %r37;
	mul.lo.s32 	%r4, %r43, %r23;
	add.s16 	%rs5, %rs1, 256;
	mul.hi.u16 	%rs6, %rs5, 3641;
	cvt.u32.u16 	%r44, %rs6;
	mul.lo.s16 	%rs7, %rs6, 18;
	sub.s16 	%rs8, %rs5, %rs7;
	cvt.u32.u16 	%r5, %rs8;
	add.s32 	%r45, %r33, %r44;
	add.s32 	%r46, %r45, -1;
	add.s32 	%r47, %r36, %r5;
	setp.le.s32 	%p11, %r45, %r25;
	setp.gt.s32 	%p12, %r47, -1;
	setp.lt.s32 	%p13, %r47, %r24;
	and.pred  	%p14, %p12, %p13;
	and.pred  	%p2, %p11, %p14;
	mul.wide.u16 	%r48, %rs6, 72;
	add.s32 	%r49, %r40, %r48;
	mul.wide.u16 	%r50, %rs8, 4;
	add.s32 	%r6, %r49, %r50;
	mul.lo.s32 	%r7, %r46, %r24;
	add.s32 	%r8, %r7, %r47;
	add.s32 	%r51, %r33, %r27;
	add.s32 	%r52, %r2, %r29;
	setp.lt.s32 	%p16, %r51, %r25;
	setp.lt.s32 	%p17, %r52, %r24;
	and.pred  	%p3, %p17, %p16;
	mad.lo.s32 	%r53, %r24, %r51, %r52;
	mul.lo.s32 	%r9, %r53, %r23;
	setp.eq.s32 	%p18, %r23, 1;
	mad.lo.s32 	%r54, %r27, 72, %r40;
	shl.b32 	%r55, %r29, 2;
	add.s32 	%r10, %r54, %r55;
	mov.b32 	%r71, 0;
	@%p18 bra 	$L__BB0_20;
	ld.const.f32 	%f1, [deviceMaskData+28];
	ld.const.f32 	%f2, [deviceMaskData+32];
	mul.wide.s32 	%rd14, %r9, 4;
	add.s64 	%rd15, %rd14, %rd1;
	add.s64 	%rd34, %rd15, 4;
	add.s32 	%r56, %r7, %r2;
	add.s32 	%r57, %r56, %r5;
	add.s32 	%r58, %r57, -1;
	mul.lo.s32 	%r68, %r23, %r58;
	mul.wide.s32 	%rd16, %r68, 4;
	add.s64 	%rd17, %rd16, %rd2;
	add.s64 	%rd33, %rd17, 4;
	mul.wide.s32 	%rd18, %r4, 4;
	add.s64 	%rd19, %rd18, %rd2;
	add.s64 	%rd32, %rd19, 4;
	and.b32  	%r59, %r23, 2147483646;
	neg.s32 	%r70, %r59;
	not.pred 	%p19, %p1;
	ld.const.f32 	%f16, [deviceMaskData];
	ld.const.f32 	%f19, [deviceMaskData+4];
	ld.const.f32 	%f22, [deviceMaskData+8];
	ld.const.f32 	%f25, [deviceMaskData+12];
	ld.const.f32 	%f28, [deviceMaskData+16];
	ld.const.f32 	%f31, [deviceMaskData+20];
	ld.const.f32 	%f5, [deviceMaskData+24];
	mov.u32 	%r67, %r4;
	mov.u32 	%r69, %r9;
$L__BB0_3:
	mov.f32 	%f91, 0f00000000;
	@%p19 bra 	$L__BB0_5;
	mul.wide.s32 	%rd20, %r67, 4;
	add.s64 	%rd21, %rd2, %rd20;
	ld.global.f32 	%f91, [%rd21];
$L__BB0_5:
	setp.gt.u32 	%p20, %r1, 67;
	st.shared.f32 	[%r3], %f91;
	@%p20 bra 	$L__BB0_9;
	not.pred 	%p21, %p2;
	@%p21 bra 	$L__BB0_8;
	mul.wide.s32 	%rd22, %r68, 4;
	add.s64 	%rd23, %rd2, %rd22;
	ld.global.f32 	%f14, [%rd23];
	st.shared.f32 	[%r6], %f14;
	bra.uni 	$L__BB0_9;
$L__BB0_8:
	mov.b32 	%r60, 0;
	st.shared.u32 	[%r6], %r60;
$L__BB0_9:
	bar.sync 	0;
	ld.shared.f32 	%f15, [%r10];
	fma.rn.f32 	%f17, %f15, %f16, 0f00000000;
	ld.shared.f32 	%f18, [%r10+4];
	fma.rn.f32 	%f20, %f18, %f19, %f17;
	ld.shared.f32 	%f21, [%r10+8];
	fma.rn.f32 	%f23, %f21, %f22, %f20;
	ld.shared.f32 	%f24, [%r10+72];
	fma.rn.f32 	%f26, %f24, %f25, %f23;
	ld.shared.f32 	%f27, [%r10+76];
	fma.rn.f32 	%f29, %f27, %f28, %f26;
	ld.shared.f32 	%f30, [%r10+80];
	fma.rn.f32 	%f32, %f30, %f31, %f29;
	ld.shared.f32 	%f33, [%r10+144];
	fma.rn.f32 	%f34, %f33, %f5, %f32;
	ld.shared.f32 	%f35, [%r10+148];
	fma.rn.f32 	%f36, %f35, %f1, %f34;
	ld.shared.f32 	%f37, [%r10+152];
	fma.rn.f32 	%f6, %f37, %f2, %f36;
	not.pred 	%p22, %p3;
	@%p22 bra 	$L__BB0_11;
	mul.wide.s32 	%rd24, %r69, 4;
	add.s64 	%rd25, %rd1, %rd24;
	st.global.f32 	[%rd25], %f6;
$L__BB0_11:
	bar.sync 	0;
	mov.f32 	%f92, 0f00000000;
	@%p19 bra 	$L__BB0_13;
	ld.global.f32 	%f92, [%rd32];
$L__BB0_13:
	st.shared.f32 	[%r3], %f92;
	@%p20 bra 	$L__BB0_17;
	@%p2 bra 	$L__BB0_16;
	mov.b32 	%r61, 0;
	st.shared.u32 	[%r6], %r61;
	bra.uni 	$L__BB0_17;
$L__BB0_16:
	ld.global.f32 	%f39, [%rd33];
	st.shared.f32 	[%r6], %f39;
$L__BB0_17:
	bar.sync 	0;
	ld.shared.f32 	%f40, [%r10];
	fma.rn.f32 	%f42, %f40, %f16, 0f00000000;
	ld.shared.f32 	%f43, [%r10+4];
	fma.rn.f32 	%f45, %f43, %f19, %f42;
	ld.shared.f32 	%f46, [%r10+8];
	fma.rn.f32 	%f48, %f46, %f22, %f45;
	ld.shared.f32 	%f49, [%r10+72];
	fma.rn.f32 	%f51, %f49, %f25, %f48;
	ld.shared.f32 	%f52, [%r10+76];
	fma.rn.f32 	%f54, %f52, %f28, %f51;
	ld.shared.f32 	%f55, [%r10+80];
	fma.rn.f32 	%f57, %f55, %f31, %f54;
	ld.shared.f32 	%f58, [%r10+144];
	fma.rn.f32 	%f59, %f58, %f5, %f57;
	ld.shared.f32 	%f60, [%r10+148];
	fma.rn.f32 	%f61, %f60, %f1, %f59;
	ld.shared.f32 	%f62, [%r10+152];
	fma.rn.f32 	%f9, %f62, %f2, %f61;
	@%p22 bra 	$L__BB0_19;
	st.global.f32 	[%rd34], %f9;
$L__BB0_19:
	and.b32  	%r71, %r23, 2147483646;
	bar.sync 	0;
	add.s64 	%rd34, %rd34, 8;
	add.s64 	%rd33, %rd33, 8;
	add.s64 	%rd32, %rd32, 8;
	add.s32 	%r70, %r70, 2;
	add.s32 	%r69, %r69, 2;
	add.s32 	%r68, %r68, 2;
	add.s32 	%r67, %r67, 2;
	setp.ne.s32 	%p26, %r70, 0;
	@%p26 bra 	$L__BB0_3;
$L__BB0_20:
	and.b32  	%r62, %r23, 1;
	setp.eq.b32 	%p27, %r62, 1;
	not.pred 	%p28, %p27;
	@%p28 bra 	$L__BB0_30;
	mov.f32 	%f93, 0f00000000;
	not.pred 	%p29, %p1;
	@%p29 bra 	$L__BB0_23;
	add.s32 	%r63, %r71, %r4;
	mul.wide.s32 	%rd26, %r63, 4;
	add.s64 	%rd27, %rd2, %rd26;
	ld.global.f32 	%f93, [%rd27];
$L__BB0_23:
	setp.gt.u32 	%p30, %r1, 67;
	st.shared.f32 	[%r3], %f93;
	@%p30 bra 	$L__BB0_27;
	@%p2 bra 	$L__BB0_26;
	mov.b32 	%r64, 0;
	st.shared.u32 	[%r6], %r64;
	bra.uni 	$L__BB0_27;
$L__BB0_26:
	mad.lo.s32 	%r65, %r8, %r23, %r71;
	mul.wide.s32 	%rd28, %r65, 4;
	add.s64 	%rd29, %rd2, %rd28;
	ld.global.f32 	%f64, [%rd29];
	st.shared.f32 	[%r6], %f64;
$L__BB0_27:
	bar.sync 	0;
	ld.shared.f32 	%f65, [%r10];
	ld.const.f32 	%f66, [deviceMaskData];
	fma.rn.f32 	%f67, %f65, %f66, 0f00000000;
	ld.shared.f32 	%f68, [%r10+4];
	ld.const.f32 	%f69, [deviceMaskData+4];
	fma.rn.f32 	%f70, %f68, %f69, %f67;
	ld.shared.f32 	%f71, [%r10+8];
	ld.const.f32 	%f72, [deviceMaskData+8];
	fma.rn.f32 	%f73, %f71, %f72, %f70;
	ld.shared.f32 	%f74, [%r10+72];
	ld.const.f32 	%f75, [deviceMaskData+12];
	fma.rn.f32 	%f76, %f74, %f75, %f73;
	ld.shared.f32 	%f77, [%r10+76];
	ld.const.f32 	%f78, [deviceMaskData+16];
	fma.rn.f32 	%f79, %f77, %f78, %f76;
	ld.shared.f32 	%f80, [%r10+80];
	ld.const.f32 	%f81, [deviceMaskData+20];
	fma.rn.f32 	%f82, %f80, %f81, %f79;
	ld.shared.f32 	%f83, [%r10+144];
	ld.const.f32 	%f84, [deviceMaskData+24];
	fma.rn.f32 	%f85, %f83, %f84, %f82;
	ld.shared.f32 	%f86, [%r10+148];
	ld.const.f32 	%f87, [deviceMaskData+28];
	fma.rn.f32 	%f88, %f86, %f87, %f85;
	ld.shared.f32 	%f89, [%r10+152];
	ld.const.f32 	%f90, [deviceMaskData+32];
	fma.rn.f32 	%f12, %f89, %f90, %f88;
	not.pred 	%p31, %p3;
	@%p31 bra 	$L__BB0_29;
	add.s32 	%r66, %r71, %r9;
	mul.wide.s32 	%rd30, %r66, 4;
	add.s64 	%rd31, %rd1, %rd30;
	st.global.f32 	[%rd31], %f12;
$L__BB0_29:
	bar.sync 	0;
$L__BB0_30:
	ret;

}
	// .globl	_Z11addMatricesPfS_iii
.visible .entry _Z11addMatricesPfS_iii(
	.param .u64 .ptr .align 1 _Z11addMatricesPfS_iii_param_0,
	.param .u64 .ptr .align 1 _Z11addMatricesPfS_iii_param_1,
	.param .u32 _Z11addMatricesPfS_iii_param_2,
	.param .u32 _Z11addMatricesPfS_iii_param_3,
	.param .u32 _Z11addMatricesPfS_iii_param_4
)
{
	.reg .pred 	%p<11>;
	.reg .b32 	%r<43>;
	.reg .b32 	%f<83>;
	.reg .b64 	%rd<43>;

	ld.param.u64 	%rd3, [_Z11addMatricesPfS_iii_param_0];
	ld.param.u64 	%rd2, [_Z11addMatricesPfS_iii_param_1];
	ld.param.u32 	%r26, [_Z11addMatricesPfS_iii_param_2];
	ld.param.u32 	%r27, [_Z11addMatricesPfS_iii_param_3];
	ld.param.u32 	%r28, [_Z11addMatricesPfS_iii_param_4];
	cvta.to.global.u64 	%rd1, %rd3;
	mov.u32 	%r29, %ctaid.x;
	mov.u32 	%r30, %ntid.x;
	mul.lo.s32 	%r1, %r29, %r30;
	mov.u32 	%r2, %tid.x;
	add.s32 	%r3, %r1, %r2;
	mul.lo.s32 	%r4, %r28, %r27;
	setp.ge.s32 	%p1, %r3, %r4;
	@%p1 bra 	$L__BB1_15;
	setp.lt.s32 	%p2, %r26, 1;
	mov.f32 	%f82, 0f00000000;
	@%p2 bra 	$L__BB1_14;
	and.b32  	%r5, %r26, 15;
	setp.lt.u32 	%p3, %r26, 16;
	mov.f32 	%f82, 0f00000000;
	mov.b32 	%r39, 0;
	@%p3 bra 	$L__BB1_5;
	and.b32  	%r39, %r26, 2147483632;
	neg.s32 	%r37, %r39;
	shl.b32 	%r8, %r4, 4;
	mov.f32 	%f82, 0f00000000;
	mul.wide.s32 	%rd6, %r4, 4;
	mov.u32 	%r36, %r3;
$L__BB1_4:
	.pragma "nounroll";
	mul.wide.s32 	%rd4, %r36, 4;
	add.s64 	%rd5, %rd1, %rd4;
	ld.global.f32 	%f18, [%rd5];
	add.f32 	%f19, %f82, %f18;
	add.s64 	%rd7, %rd5, %rd6;
	ld.global.f32 	%f20, [%rd7];
	add.f32 	%f21, %f19, %f20;
	add.s64 	%rd8, %rd7, %rd6;
	ld.global.f32 	%f22, [%rd8];
	add.f32 	%f23, %f21, %f22;
	add.s64 	%rd9, %rd8, %rd6;
	ld.global.f32 	%f24, [%rd9];
	add.f32 	%f25, %f23, %f24;
	add.s64 	%rd10, %rd9, %rd6;
	ld.global.f32 	%f26, [%rd10];
	add.f32 	%f27, %f25, %f26;
	add.s64 	%rd11, %rd10, %rd6;
	ld.global.f32 	%f28, [%rd11];
	add.f32 	%f29, %f27, %f28;
	add.s64 	%rd12, %rd11, %rd6;
	ld.global.f32 	%f30, [%rd12];
	add.f32 	%f31, %f29, %f30;
	add.s64 	%rd13, %rd12, %rd6;
	ld.global.f32 	%f32, [%rd13];
	add.f32 	%f33, %f31, %f32;
	add.s64 	%rd14, %rd13, %rd6;
	ld.global.f32 	%f34, [%rd14];
	add.f32 	%f35, %f33, %f34;
	add.s64 	%rd15, %rd14, %rd6;
	ld.global.f32 	%f36, [%rd15];
	add.f32 	%f37, %f35, %f36;
	add.s64 	%rd16, %rd15, %rd6;
	ld.global.f32 	%f38, [%rd16];
	add.f32 	%f39, %f37, %f38;
	add.s64 	%rd17, %rd16, %rd6;
	ld.global.f32 	%f40, [%rd17];
	add.f32 	%f41, %f39, %f40;
	add.s64 	%rd18, %rd17, %rd6;
	ld.global.f32 	%f42, [%rd18];
	add.f32 	%f43, %f41, %f42;
	add.s64 	%rd19, %rd18, %rd6;
	ld.global.f32 	%f44, [%rd19];
	add.f32 	%f45, %f43, %f44;
	add.s64 	%rd20, %rd19, %rd6;
	ld.global.f32 	%f46, [%rd20];
	add.f32 	%f47, %f45, %f46;
	add.s64 	%rd21, %rd20, %rd6;
	ld.global.f32 	%f48, [%rd21];
	add.f32 	%f82, %f47, %f48;
	add.s32 	%r37, %r37, 16;
	add.s32 	%r36, %r36, %r8;
	setp.ne.s32 	%p4, %r37, 0;
	@%p4 bra 	$L__BB1_4;
$L__BB1_5:
	setp.eq.s32 	%p5, %r5, 0;
	@%p5 bra 	$L__BB1_14;
	and.b32  	%r14, %r26, 7;
	setp.lt.u32 	%p6, %r5, 8;
	@%p6 bra 	$L__BB1_8;
	mad.lo.s32 	%r32, %r4, %r39, %r3;
	mul.wide.s32 	%rd22, %r32, 4;
	add.s64 	%rd23, %rd1, %rd22;
	ld.global.f32 	%f50, [%rd23];
	add.f32 	%f51, %f82, %f50;
	mul.wide.s32 	%rd24, %r4, 4;
	add.s64 	%rd25, %rd23, %rd24;
	ld.global.f32 	%f52, [%rd25];
	add.f32 	%f53, %f51, %f52;
	add.s64 	%rd26, %rd25, %rd24;
	ld.global.f32 	%f54, [%rd26];
	add.f32 	%f55, %f53, %f54;
	add.s64 	%rd27, %rd26, %rd24;
	ld.global.f32 	%f56, [%rd27];
	add.f32 	%f57, %f55, %f56;
	add.s64 	%rd28, %rd27, %rd24;
	ld.global.f32 	%f58, [%rd28];
	add.f32 	%f59, %f57, %f58;
	add.s64 	%rd29, %rd28, %rd24;
	ld.global.f32 	%f60, [%rd29];
	add.f32 	%f61, %f59, %f60;
	add.s64 	%rd30, %rd29, %rd24;
	ld.global.f32 	%f62, [%rd30];
	add.f32 	%f63, %f61, %f62;
	add.s64 	%rd31, %rd30, %rd24;
	ld.global.f32 	%f64, [%rd31];
	add.f32 	%f82, %f63, %f64;
	add.s32 	%r39, %r39, 8;
$L__BB1_8:
	setp.eq.s32 	%p7, %r14, 0;
	@%p7 bra 	$L__BB1_14;
	and.b32  	%r17, %r26, 3;
	setp.lt.u32 	%p8, %r14, 4;
	@%p8 bra 	$L__BB1_11;
	mad.lo.s32 	%r33, %r4, %r39, %r3;
	mul.wide.s32 	%rd32, %r33, 4;
	add.s64 	%rd33, %rd1, %rd32;
	ld.global.f32 	%f66, [%rd33];
	add.f32 	%f67, %f82, %f66;
	mul.wide.s32 	%rd34, %r4, 4;
	add.s64 	%rd35, %rd33, %rd34;
	ld.global.f32 	%f68, [%rd35];
	add.f32 	%f69, %f67, %f68;
	add.s64 	%rd36, %rd35, %rd34;
	ld.global.f32 	%f70, [%rd36];
	add.f32 	%f71, %f69, %f70;
	add.s64 	%rd37, %rd36, %rd34;
	ld.global.f32 	%f72, [%rd37];
	add.f32 	%f82, %f71, %f72;
	add.s32 	%r39, %r39, 4;
$L__BB1_11:
	setp.eq.s32 	%p9, %r17, 0;
	@%p9 bra 	$L__BB1_14;
	mul.lo.s32 	%r34, %r39, %r28;
	mad.lo.s32 	%r35, %r34, %r27, %r2;
	add.s32 	%r42, %r35, %r1;
	neg.s32 	%r41, %r17;
$L__BB1_13:
	.pragma "nounroll";
	mul.wide.s32 	%rd38, %r42, 4;
	add.s64 	%rd39, %rd1, %rd38;
	ld.global.f32 	%f73, [%rd39];
	add.f32 	%f82, %f82, %f73;
	add.s32 	%r42, %r42, %r4;
	add.s32 	%r41, %r41, 1;
	setp.ne.s32 	%p10, %r41, 0;
	@%p10 bra 	$L__BB1_13;
$L__BB1_14:
	cvta.to.global.u64 	%rd40, %rd2;
	mul.wide.s32 	%rd41, %r3, 4;
	add.s64 	%rd42, %rd40, %rd41;
	st.global.f32 	[%rd42], %f82;
$L__BB1_15:
	ret;

}


// ===== COMPILED SASS (sm_100) =====

	.target	sm_100

	.elftype	@"ET_EXEC"


//--------------------- .note.nv.tkinfo           --------------------------
	.section	.note.nv.tkinfo,"",@"SHT_NOTE"
	.sectionflags	@"SHF_NOTE_NV_TKINFO"
	.tkinfo
        /*0018*/ 	.word	0x00000002
        /*0030*/ 	.string	""
        /*0030*/ 	.string	"ptxas"
        /*0030*/ 	.string	"Cuda compilation tools, release 13.0, V13.0.88"
        /*0030*/ 	.string	"Build cuda_13.0.r13.0/compiler.36424714_0"
        /*0030*/ 	.string	"-arch sm_100 -m 64 "



//--------------------- .note.nv.cuinfo           --------------------------
	.section	.note.nv.cuinfo,"",@"SHT_NOTE"
	.sectionflags	@"SHF_NOTE_NV_CUINFO"
        /*0018*/ 	.short	0x0002
        /*001a*/ 	.short	0x0064
        /*001c*/ 	.short	0x0082
	.zero		2


//--------------------- .nv.info                  --------------------------
	.section	.nv.info,"",@"SHT_CUDA_INFO"
	.align	4


	//----- nvinfo : EIATTR_REGCOUNT
	.align		4
        /*0000*/ 	.byte	0x04, 0x2f
        /*0002*/ 	.short	(.L_2 - .L_1)
	.align		4
.L_1:
        /*0004*/ 	.word	index@(_Z18prepareInputKernelPfPKfS_iii)
        /*0008*/ 	.word	0x0000001e


	//----- nvinfo : EIATTR_FRAME_SIZE
	.align		4
.L_2:
        /*000c*/ 	.byte	0x04, 0x11
        /*000e*/ 	.short	(.L_4 - .L_3)
	.align		4
.L_3:
        /*0010*/ 	.word	index@(_Z18prepareInputKernelPfPKfS_iii)
        /*0014*/ 	.word	0x00000000


	//----- nvinfo : EIATTR_REGCOUNT
	.align		4
.L_4:
        /*0018*/ 	.byte	0x04, 0x2f
        /*001a*/ 	.short	(.L_6 - .L_5)
	.align		4
.L_5:
        /*001c*/ 	.word	index@(_Z11addMatricesPfS_iii)
        /*0020*/ 	.word	0x00000020


	//----- nvinfo : EIATTR_FRAME_SIZE
	.align		4
.L_6:
        /*0024*/ 	.byte	0x04, 0x11
        /*0026*/ 	.short	(.L_8 - .L_7)
	.align		4
.L_7:
        /*0028*/ 	.word	index@(_Z11addMatricesPfS_iii)
        /*002c*/ 	.word	0x00000000


	//----- nvinfo : EIATTR_MIN_STACK_SIZE
	.align		4
.L_8:
        /*0030*/ 	.byte	0x04, 0x12
        /*0032*/ 	.short	(.L_10 - .L_9)
	.align		4
.L_9:
        /*0034*/ 	.word	index@(_Z11addMatricesPfS_iii)
        /*0038*/ 	.word	0x00000000


	//----- nvinfo : EIATTR_MIN_STACK_SIZE
	.align		4
.L_10:
        /*003c*/ 	.byte	0x04, 0x12
        /*003e*/ 	.short	(.L_12 - .L_11)
	.align		4
.L_11:
        /*0040*/ 	.word	index@(_Z18prepareInputKernelPfPKfS_iii)
        /*0044*/ 	.word	0x00000000
.L_12:


//--------------------- .nv.compat                --------------------------
	.section	.nv.compat,"",@"SHT_CUDA_COMPAT_INFO"
	.align	4
        /*0000*/ 	.byte	0x02, 0x09, 0x00, 0x00, 0x02, 0x02, 0x01, 0x00, 0x02, 0x05, 0x05, 0x00, 0x03, 0x07, 0x01, 0x01
        /*0010*/ 	.byte	0x02, 0x03, 0x00, 0x00, 0x02, 0x06, 0x01, 0x00, 0x04, 0x0b, 0x08, 0x00, 0x09, 0x00, 0x00, 0x00
        /*0020*/ 	.byte	0x00, 0x00, 0x00, 0x00


//--------------------- .nv.info._Z11addMatricesPfS_iii --------------------------
	.section	.nv.info._Z11addMatricesPfS_iii,"",@"SHT_CUDA_INFO"
	.sectionflags	@""
	.align	4


	//----- nvinfo : EIATTR_CUDA_API_VERSION
	.align		4
        /*0000*/ 	.byte	0x04, 0x37
        /*0002*/ 	.short	(.L_14 - .L_13)
.L_13:
        /*0004*/ 	.word	0x00000082


	//----- nvinfo : EIATTR_KPARAM_INFO
	.align		4
.L_14:
        /*0008*/ 	.byte	0x04, 0x17
        /*000a*/ 	.short	(.L_16 - .L_15)
.L_15:
        /*000c*/ 	.word	0x00000000
        /*0010*/ 	.short	0x0004
        /*0012*/ 	.short	0x0018
        /*0014*/ 	.byte	0x00, 0xf0, 0x11, 0x00


	//----- nvinfo : EIATTR_KPARAM_INFO
	.align		4
.L_16:
        /*0018*/ 	.byte	0x04, 0x17
        /*001a*/ 	.short	(.L_18 - .L_17)
.L_17:
        /*001c*/ 	.word	0x00000000
        /*0020*/ 	.short	0x0003
        /*0022*/ 	.short	0x0014
        /*0024*/ 	.byte	0x00, 0xf0, 0x11, 0x00


	//----- nvinfo : EIATTR_KPARAM_INFO
	.align		4
.L_18:
        /*0028*/ 	.byte	0x04, 0x17
        /*002a*/ 	.short	(.L_20 - .L_19)
.L_19:
        /*002c*/ 	.word	0x00000000
        /*0030*/ 	.short	0x0002
        /*0032*/ 	.short	0x0010
        /*0034*/ 	.byte	0x00, 0xf0, 0x11, 0x00


	//----- nvinfo : EIATTR_KPARAM_INFO
	.align		4
.L_20:
        /*0038*/ 	.byte	0x04, 0x17
        /*003a*/ 	.short	(.L_22 - .L_21)
.L_21:
        /*003c*/ 	.word	0x00000000
        /*0040*/ 	.short	0x0001
        /*0042*/ 	.short	0x0008
        /*0044*/ 	.byte	0x00, 0xf5, 0x21, 0x00


	//----- nvinfo : EIATTR_KPARAM_INFO
	.align		4
.L_22:
        /*0048*/ 	.byte	0x04, 0x17
        /*004a*/ 	.short	(.L_24 - .L_23)
.L_23:
        /*004c*/ 	.word	0x00000000
        /*0050*/ 	.short	0x0000
        /*0052*/ 	.short	0x0000
        /*0054*/ 	.byte	0x00, 0xf5, 0x21, 0x00


	//----- nvinfo : EIATTR_SPARSE_MMA_MASK
	.align		4
.L_24:
        /*0058*/ 	.byte	0x03, 0x50
        /*005a*/ 	.short	0x0000


	//----- nvinfo : EIATTR_MAXREG_COUNT
	.align		4
        /*005c*/ 	.byte	0x03, 0x1b
        /*005e*/ 	.short	0x00ff


	//----- nvinfo : EIATTR_MERCURY_ISA_VERSION
	.align		4
        /*0060*/ 	.byte	0x03, 0x5f
        /*0062*/ 	.short	0x0101


	//----- nvinfo : EIATTR_VRC_CTA_INIT_COUNT
	.align		4
        /*0064*/ 	.byte	0x02, 0x4a
	.zero		1
	.zero		1


	//----- nvinfo : EIATTR_EXIT_INSTR_OFFSETS
	.align		4
        /*0068*/ 	.byte	0x04, 0x1c
        /*006a*/ 	.short	(.L_26 - .L_25)


	//   ....[0]....
.L_25:
        /*006c*/ 	.word	0x000000a0


	//   ....[1]....
        /*0070*/ 	.word	0x00000930


	//----- nvinfo : EIATTR_CBANK_PARAM_SIZE
	.align		4
.L_26:
        /*0074*/ 	.byte	0x03, 0x19
        /*0076*/ 	.short	0x001c


	//----- nvinfo : EIATTR_PARAM_CBANK
	.align		4
        /*0078*/ 	.byte	0x04, 0x0a
        /*007a*/ 	.short	(.L_28 - .L_27)
	.align		4
.L_27:
        /*007c*/ 	.word	index@(.nv.constant0._Z11addMatricesPfS_iii)
        /*0080*/ 	.short	0x0380
        /*0082*/ 	.short	0x001c


	//----- nvinfo : EIATTR_SW_WAR
	.align		4
.L_28:
        /*0084*/ 	.byte	0x04, 0x36
        /*0086*/ 	.short	(.L_30 - .L_29)
.L_29:
        /*0088*/ 	.word	0x00000008
.L_30:


//--------------------- .nv.info._Z18prepareInputKernelPfPKfS_iii --------------------------
	.section	.nv.info._Z18prepareInputKernelPfPKfS_iii,"",@"SHT_CUDA_INFO"
	.sectionflags	@""
	.align	4


	//----- nvinfo : EIATTR_CUDA_API_VERSION
	.align		4
        /*0000*/ 	.byte	0x04, 0x37
        /*0002*/ 	.short	(.L_32 - .L_31)
.L_31:
        /*0004*/ 	.word	0x00000082


	//----- nvinfo : EIATTR_KPARAM_INFO
	.align		4
.L_32:
        /*0008*/ 	.byte	0x04, 0x17
        /*000a*/ 	.short	(.L_34 - .L_33)
.L_33:
        /*000c*/ 	.word	0x00000000
        /*0010*/ 	.short	0x0005
        /*0012*/ 	.short	0x0020
        /*0014*/ 	.byte	0x00, 0xf0, 0x11, 0x00


	//----- nvinfo : EIATTR_KPARAM_INFO
	.align		4
.L_34:
        /*0018*/ 	.byte	0x04, 0x17
        /*001a*/ 	.short	(.L_36 - .L_35)
.L_35:
        /*001c*/ 	.word	0x00000000
        /*0020*/ 	.short	0x0004
        /*0022*/ 	.short	0x001c
        /*0024*/ 	.byte	0x00, 0xf0, 0x11, 0x00


	//----- nvinfo : EIATTR_KPARAM_INFO
	.align		4
.L_36:
        /*0028*/ 	.byte	0x04, 0x17
        /*002a*/ 	.short	(.L_38 - .L_37)
.L_37:
        /*002c*/ 	.word	0x00000000
        /*0030*/ 	.short	0x0003
        /*0032*/ 	.short	0x0018
        /*0034*/ 	.byte	0x00, 0xf0, 0x11, 0x00


	//----- nvinfo : EIATTR_KPARAM_INFO
	.align		4
.L_38:
        /*0038*/ 	.byte	0x04, 0x17
        /*003a*/ 	.short	(.L_40 - .L_39)
.L_39:
        /*003c*/ 	.word	0x00000000
        /*0040*/ 	.short	0x0002
        /*0042*/ 	.short	0x0010
        /*0044*/ 	.byte	0x00, 0xf5, 0x21, 0x00


	//----- nvinfo : EIATTR_KPARAM_INFO
	.align		4
.L_40:
        /*0048*/ 	.byte	0x04, 0x17
        /*004a*/ 	.short	(.L_42 - .L_41)
.L_41:
        /*004c*/ 	.word	0x00000000
        /*0050*/ 	.short	0x0001
        /*0052*/ 	.short	0x0008
        /*0054*/ 	.byte	0x00, 0xf5, 0x21, 0x00


	//----- nvinfo : EIATTR_KPARAM_INFO
	.align		4
.L_42:
        /*0058*/ 	.byte	0x04, 0x17
        /*005a*/ 	.short	(.L_44 - .L_43)
.L_43:
        /*005c*/ 	.word	0x00000000
        /*0060*/ 	.short	0x0000
        /*0062*/ 	.short	0x0000
        /*0064*/ 	.byte	0x00, 0xf5, 0x21, 0x00


	//----- nvinfo : EIATTR_SPARSE_MMA_MASK
	.align		4
.L_44:
        /*0068*/ 	.byte	0x03, 0x50
        /*006a*/ 	.short	0x0000


	//----- nvinfo : EIATTR_MAXREG_COUNT
	.align		4
        /*006c*/ 	.byte	0x03, 0x1b
        /*006e*/ 	.short	0x00ff


	//----- nvinfo : EIATTR_NUM_BARRIERS
	.align		4
        /*0070*/ 	.byte	0x02, 0x4c
        /*0072*/ 	.byte	0x01
	.zero		1


	//----- nvinfo : EIATTR_MERCURY_ISA_VERSION
	.align		4
        /*0074*/ 	.byte	0x03, 0x5f
        /*0076*/ 	.short	0x0101


	//----- nvinfo : EIATTR_VRC_CTA_INIT_COUNT
	.align		4
        /*0078*/ 	.byte	0x02, 0x4a
	.zero		1
	.zero		1


	//----- nvinfo : EIATTR_EXIT_INSTR_OFFSETS
	.align		4
        /*007c*/ 	.byte	0x04, 0x1c
        /*007e*/ 	.short	(.L_46 - .L_45)


	//   ....[0]....
.L_45:
        /*0080*/ 	.word	0x00000030


	//   ....[1]....
        /*0084*/ 	.word	0x00000b10


	//   ....[2]....
        /*0088*/ 	.word	0x00000e10


	//----- nvinfo : EIATTR_CRS_STACK_SIZE
	.align		4
.L_46:
        /*008c*/ 	.byte	0x04, 0x1e
        /*008e*/ 	.short	(.L_48 - .L_47)
.L_47:
        /*0090*/ 	.word	0x00000000


	//----- nvinfo : EIATTR_CBANK_PARAM_SIZE
	.align		4
.L_48:
        /*0094*/ 	.byte	0x03, 0x19
        /*0096*/ 	.short	0x0024


	//----- nvinfo : EIATTR_PARAM_CBANK
	.align		4
        /*0098*/ 	.byte	0x04, 0x0a
        /*009a*/ 	.short	(.L_50 - .L_49)
	.align		4
.L_49:
        /*009c*/ 	.word	index@(.nv.constant0._Z18prepareInputKernelPfPKfS_iii)
        /*00a0*/ 	.short	0x0380
        /*00a2*/ 	.short	0x0024


	//----- nvinfo : EIATTR_SW_WAR
	.align		4
.L_50:
        /*00a4*/ 	.byte	0x04, 0x36
        /*00a6*/ 	.short	(.L_52 - .L_51)
.L_51:
        /*00a8*/ 	.word	0x00000008
.L_52:


//--------------------- .nv.callgraph             --------------------------
	.section	.nv.callgraph,"",@"SHT_CUDA_CALLGRAPH"
	.align	4
	.sectionentsize	8
	.align		4
        /*0000*/ 	.word	0x00000000
	.align		4
        /*0004*/ 	.word	0xffffffff
	.align		4
        /*0008*/ 	.word	0x00000000
	.align		4
        /*000c*/ 	.word	0xfffffffe
	.align		4
        /*0010*/ 	.word	0x00000000
	.align		4
        /*0014*/ 	.word	0xfffffffd
	.align		4
        /*0018*/ 	.word	0x00000000
	.align		4
        /*001c*/ 	.word	0xfffffffc


//--------------------- .nv.constant3             --------------------------
	.section	.nv.constant3,"a",@progbits
	.align	4
.nv.constant3:
	.type		deviceMaskData,@object
	.size		deviceMaskData,(.L_0 - deviceMaskData)
deviceMaskData:
	.zero		36
.L_0:


//--------------------- .text._Z11addMatricesPfS_iii --------------------------
	.section	.text._Z11addMatricesPfS_iii,"ax",@progbits
	.align	128
        .global         _Z11addMatricesPfS_iii
        .type           _Z11addMatricesPfS_iii,@function
        .size           _Z11addMatricesPfS_iii,(.L_x_21 - _Z11addMatricesPfS_iii)
        .other          _Z11addMatricesPfS_iii,@"STO_CUDA_ENTRY STV_DEFAULT"
_Z11addMatricesPfS_iii:
.text._Z11addMatricesPfS_iii:
[----:B------:R-:W-:Y:S01]  /*0000*/  LDC R1, c[0x0][0x37c] ;  /* 0x0000df00ff017b82 */ /* 0x000fe20000000800 */
[----:B------:R-:W0:Y:S07]  /*0010*/  S2R R0, SR_TID.X ;  /* 0x0000000000007919 */ /* 0x000e2e0000002100 */
[----:B------:R-:W1:Y:S01]  /*0020*/  S2UR UR5, SR_CTAID.X ;  /* 0x00000000000579c3 */ /* 0x000e620000002500 */
[----:B------:R-:W1:Y:S01]  /*0030*/  LDCU UR4, c[0x0][0x360] ;  /* 0x00006c00ff0477ac */ /* 0x000e620008000800 */
[----:B------:R-:W2:Y:S06]  /*0040*/  LDCU UR9, c[0x0][0x398] ;  /* 0x00007300ff0977ac */ /* 0x000eac0008000800 */
[----:B------:R-:W2:Y:S01]  /*0050*/  LDC R3, c[0x0][0x394] ;  /* 0x0000e500ff037b82 */ /* 0x000ea20000000800 */
[----:B-1----:R-:W-:-:S06]  /*0060*/  UIMAD UR5, UR5, UR4, URZ ;  /* 0x00000004050572a4 */ /* 0x002fcc000f8e02ff */
[----:B0-----:R-:W-:Y:S01]  /*0070*/  IADD3 R5, PT, PT, R0, UR5, RZ ;  /* 0x0000000500057c10 */ /* 0x001fe2000fffe0ff */
[----:B--2---:R-:W-:-:S05]  /*0080*/  IMAD R2, R3, UR9, RZ ;  /* 0x0000000903027c24 */ /* 0x004fca000f8e02ff */
[----:B------:R-:W-:-:S13]  /*0090*/  ISETP.GE.AND P0, PT, R5, R2, PT ;  /* 0x000000020500720c */ /* 0x000fda0003f06270 */
[----:B------:R-:W-:Y:S05]  /*00a0*/  @P0 EXIT ;  /* 0x000000000000094d */ /* 0x000fea0003800000 */
[----:B------:R-:W0:Y:S01]  /*00b0*/  LDCU UR6, c[0x0][0x390] ;  /* 0x00007200ff0677ac */ /* 0x000e220008000800 */
[----:B------:R-:W-:Y:S01]  /*00c0*/  HFMA2 R4, -RZ, RZ, 0, 0 ;  /* 0x00000000ff047431 */ /* 0x000fe200000001ff */
[----:B------:R-:W1:Y:S01]  /*00d0*/  LDCU.64 UR10, c[0x0][0x358] ;  /* 0x00006b00ff0a77ac */ /* 0x000e620008000a00 */
[----:B0-----:R-:W-:-:S09]  /*00e0*/  UISETP.GE.AND UP0, UPT, UR6, 0x1, UPT ;  /* 0x000000010600788c */ /* 0x001fd2000bf06270 */
[----:B-1----:R-:W-:Y:S05]  /*00f0*/  BRA.U !UP0, `(.L_x_0) ;  /* 0x0000000908007547 */ /* 0x002fea000b800000 */
[----:B------:R-:W-:Y:S01]  /*0100*/  UISETP.GE.U32.AND UP1, UPT, UR6, 0x10, UPT ;  /* 0x000000100600788c */ /* 0x000fe2000bf26070 */
[----:B------:R-:W-:Y:S01]  /*0110*/  MOV R4, RZ ;  /* 0x000000ff00047202 */ /* 0x000fe20000000f00 */
[----:B------:R-:W-:Y:S01]  /*0120*/  ULOP3.LUT UR7, UR6, 0xf, URZ, 0xc0, !UPT ;  /* 0x0000000f06077892 */ /* 0x000fe2000f8ec0ff */
[----:B------:R-:W-:-:S03]  /*0130*/  UMOV UR4, URZ ;  /* 0x000000ff00047c82 */ /* 0x000fc60008000000 */
[----:B------:R-:W-:-:S03]  /*0140*/  UISETP.NE.AND UP0, UPT, UR7, URZ, UPT ;  /* 0x000000ff0700728c */ /* 0x000fc6000bf05270 */
[----:B------:R-:W-:Y:S08]  /*0150*/  BRA.U !UP1, `(.L_x_1) ;  /* 0x0000000109e47547 */ /* 0x000ff0000b800000 */
[----:B------:R-:W-:Y:S01]  /*0160*/  ULOP3.LUT UR4, UR6, 0x7ffffff0, URZ, 0xc0, !UPT ;  /* 0x7ffffff006047892 */ /* 0x000fe2000f8ec0ff */
[----:B------:R-:W-:Y:S02]  /*0170*/  MOV R4, RZ ;  /* 0x000000ff00047202 */ /* 0x000fe40000000f00 */
[----:B------:R-:W-:Y:S01]  /*0180*/  MOV R7, R5 ;  /* 0x0000000500077202 */ /* 0x000fe20000000f00 */
[----:B------:R-:W-:-:S12]  /*0190*/  UIADD3 UR8, UPT, UPT, -UR4, URZ, URZ ;  /* 0x000000ff04087290 */ /* 0x000fd8000fffe1ff */
.L_x_2:
[----:B------:R-:W0:Y:S02]  /*01a0*/  LDC.64 R20, c[0x0][0x380] ;  /* 0x0000e000ff147b82 */ /* 0x000e240000000a00 */
[----:B0-----:R-:W-:-:S05]  /*01b0*/  IMAD.WIDE R20, R7, 0x4, R20 ;  /* 0x0000000407147825 */ /* 0x001fca00078e0214 */
[----:B------:R-:W2:Y:S01]  /*01c0*/  LDG.E R9, desc[UR10][R20.64] ;  /* 0x0000000a14097981 */ /* 0x000ea2000c1e1900 */
[----:B------:R-:W-:-:S05]  /*01d0*/  IMAD.WIDE R16, R2, 0x4, R20 ;  /* 0x0000000402107825 */ /* 0x000fca00078e0214 */
[----:B------:R0:W3:Y:S01]  /*01e0*/  LDG.E R6, desc[UR10][R16.64] ;  /* 0x0000000a10067981 */ /* 0x0000e2000c1e1900 */
[----:B------:R-:W-:-:S05]  /*01f0*/  IMAD.WIDE R14, R2, 0x4, R16 ;  /* 0x00000004020e7825 */ /* 0x000fca00078e0210 */
[----:B------:R1:W4:Y:S01]  /*0200*/  LDG.E R8, desc[UR10][R14.64] ;  /* 0x0000000a0e087981 */ /* 0x000322000c1e1900 */
[----:B------:R-:W-:-:S05]  /*0210*/  IMAD.WIDE R22, R2, 0x4, R14 ;  /* 0x0000000402167825 */ /* 0x000fca00078e020e */
[----:B------:R-:W5:Y:S01]  /*0220*/  LDG.E R10, desc[UR10][R22.64] ;  /* 0x0000000a160a7981 */ /* 0x000f62000c1e1900 */
[----:B------:R-:W-:-:S05]  /*0230*/  IMAD.WIDE R24, R2, 0x4, R22 ;  /* 0x0000000402187825 */ /* 0x000fca00078e0216 */
[----:B------:R-:W5:Y:S01]  /*0240*/  LDG.E R27, desc[UR10][R24.64] ;  /* 0x0000000a181b7981 */ /* 0x000f62000c1e1900 */
[----:B------:R-:W-:-:S05]  /*0250*/  IMAD.WIDE R12, R2, 0x4, R24 ;  /* 0x00000004020c7825 */ /* 0x000fca00078e0218 */
[----:B------:R1:W5:Y:S01]  /*0260*/  LDG.E R26, desc[UR10][R12.64] ;  /* 0x0000000a0c1a7981 */ /* 0x000362000c1e1900 */
[----:B------:R-:W-:-:S05]  /*0270*/  IMAD.WIDE R28, R2, 0x4, R12 ;  /* 0x00000004021c7825 */ /* 0x000fca00078e020c */
[----:B------:R1:W5:Y:S01]  /*0280*/  LDG.E R11, desc[UR10][R28.64] ;  /* 0x0000000a1c0b7981 */ /* 0x000362000c1e1900 */
[----:B------:R-:W-:-:S04]  /*0290*/  IMAD.WIDE R18, R2, 0x4, R28 ;  /* 0x0000000402127825 */ /* 0x000fc800078e021c */
[C---:B0-----:R-:W-:Y:S02]  /*02a0*/  IMAD.WIDE R16, R2.reuse, 0x4, R18 ;  /* 0x0000000402107825 */ /* 0x041fe400078e0212 */
[----:B------:R-:W5:Y:S02]  /*02b0*/  LDG.E R18, desc[UR10][R18.64] ;  /* 0x0000000a12127981 */ /* 0x000f64000c1e1900 */
[C---:B-1----:R-:W-:Y:S02]  /*02c0*/  IMAD.WIDE R14, R2.reuse, 0x4, R16 ;  /* 0x00000004020e7825 */ /* 0x042fe400078e0210 */
[----:B------:R-:W5:Y:S02]  /*02d0*/  LDG.E R16, desc[UR10][R16.64] ;  /* 0x0000000a10107981 */ /* 0x000f64000c1e1900 */
[C---:B------:R-:W-:Y:S02]  /*02e0*/  IMAD.WIDE R12, R2.reuse, 0x4, R14 ;  /* 0x00000004020c7825 */ /* 0x040fe400078e020e */
[----:B------:R-:W5:Y:S02]  /*02f0*/  LDG.E R14, desc[UR10][R14.64] ;  /* 0x0000000a0e0e7981 */ /* 0x000f64000c1e1900 */
[----:B------:R-:W-:-:S04]  /*0300*/  IMAD.WIDE R20, R2, 0x4, R12 ;  /* 0x0000000402147825 */ /* 0x000fc800078e020c */
[C---:B------:R-:W-:Y:S01]  /*0310*/  IMAD.WIDE R22, R2.reuse, 0x4, R20 ;  /* 0x0000000402167825 */ /* 0x040fe200078e0214 */
[----:B------:R0:W5:Y:S04]  /*0320*/  LDG.E R15, desc[UR10][R12.64] ;  /* 0x0000000a0c0f7981 */ /* 0x000168000c1e1900 */
[----:B------:R-:W5:Y:S01]  /*0330*/  LDG.E R20, desc[UR10][R20.64] ;  /* 0x0000000a14147981 */ /* 0x000f62000c1e1900 */
[----:B------:R-:W-:-:S03]  /*0340*/  IMAD.WIDE R24, R2, 0x4, R22 ;  /* 0x0000000402187825 */ /* 0x000fc600078e0216 */
[----:B------:R-:W5:Y:S01]  /*0350*/  LDG.E R22, desc[UR10][R22.64] ;  /* 0x0000000a16167981 */ /* 0x000f62000c1e1900 */
[----:B------:R-:W-:-:S03]  /*0360*/  IMAD.WIDE R28, R2, 0x4, R24 ;  /* 0x00000004021c7825 */ /* 0x000fc600078e0218 */
[----:B------:R-:W5:Y:S01]  /*0370*/  LDG.E R24, desc[UR10][R24.64] ;  /* 0x0000000a18187981 */ /* 0x000f62000c1e1900 */
[----:B0-----:R-:W-:-:S03]  /*0380*/  IMAD.WIDE R12, R2, 0x4, R28 ;  /* 0x00000004020c7825 */ /* 0x001fc600078e021c */
[----:B------:R-:W5:Y:S04]  /*0390*/  LDG.E R28, desc[UR10][R28.64] ;  /* 0x0000000a1c1c7981 */ /* 0x000f68000c1e1900 */
[----:B------:R-:W5:Y:S01]  /*03a0*/  LDG.E R17, desc[UR10][R12.64] ;  /* 0x0000000a0c117981 */ /* 0x000f62000c1e1900 */
[----:B------:R-:W-:-:S04]  /*03b0*/  UIADD3 UR8, UPT, UPT, UR8, 0x10, URZ ;  /* 0x0000001008087890 */ /* 0x000fc8000fffe0ff */
[----:B------:R-:W-:Y:S01]  /*03c0*/  UISETP.NE.AND UP1, UPT, UR8, URZ, UPT ;  /* 0x000000ff0800728c */ /* 0x000fe2000bf25270 */
[----:B------:R-:W-:Y:S01]  /*03d0*/  LEA R7, R2, R7, 0x4 ;  /* 0x0000000702077211 */ /* 0x000fe200078e20ff */
[----:B--2---:R-:W-:-:S04]  /*03e0*/  FADD R9, R9, R4 ;  /* 0x0000000409097221 */ /* 0x004fc80000000000 */
[----:B---3--:R-:W-:-:S04]  /*03f0*/  FADD R9, R9, R6 ;  /* 0x0000000609097221 */ /* 0x008fc80000000000 */
[----:B----4-:R-:W-:-:S04]  /*0400*/  FADD R9, R9, R8 ;  /* 0x0000000809097221 */ /* 0x010fc80000000000 */
[----:B-----5:R-:W-:-:S04]  /*0410*/  FADD R10, R9, R10 ;  /* 0x0000000a090a7221 */ /* 0x020fc80000000000 */
[----:B------:R-:W-:-:S04]  /*0420*/  FADD R27, R10, R27 ;  /* 0x0000001b0a1b7221 */ /* 0x000fc80000000000 */
        /* <DEDUP_REMOVED lines=10> */
[----:B------:R-:W-:Y:S01]  /*04d0*/  FADD R4, R28, R17 ;  /* 0x000000111c047221 */ /* 0x000fe20000000000 */
[----:B------:R-:W-:Y:S06]  /*04e0*/  BRA.U UP1, `(.L_x_2) ;  /* 0xfffffffd012c7547 */ /* 0x000fec000b83ffff */
.L_x_1:
[----:B------:R-:W-:Y:S05]  /*04f0*/  BRA.U !UP0, `(.L_x_0) ;  /* 0x0000000508007547 */ /* 0x000fea000b800000 */
[----:B------:R-:W-:Y:S02]  /*0500*/  UISETP.GE.U32.AND UP0, UPT, UR7, 0x8, UPT ;  /* 0x000000080700788c */ /* 0x000fe4000bf06070 */
[----:B------:R-:W-:-:S04]  /*0510*/  ULOP3.LUT UR8, UR6, 0x7, URZ, 0xc0, !UPT ;  /* 0x0000000706087892 */ /* 0x000fc8000f8ec0ff */
[----:B------:R-:W-:-:S03]  /*0520*/  UISETP.NE.AND UP1, UPT, UR8, URZ, UPT ;  /* 0x000000ff0800728c */ /* 0x000fc6000bf25270 */
[----:B------:R-:W-:Y:S08]  /*0530*/  BRA.U !UP0, `(.L_x_3) ;  /* 0x00000001086c7547 */ /* 0x000ff0000b800000 */
[----:B------:R-:W0:Y:S01]  /*0540*/  LDC.64 R6, c[0x0][0x380] ;  /* 0x0000e000ff067b82 */ /* 0x000e220000000a00 */
[----:B------:R-:W-:-:S04]  /*0550*/  IMAD R9, R2, UR4, R5 ;  /* 0x0000000402097c24 */ /* 0x000fc8000f8e0205 */
[----:B0-----:R-:W-:-:S04]  /*0560*/  IMAD.WIDE R6, R9, 0x4, R6 ;  /* 0x0000000409067825 */ /* 0x001fc800078e0206 */
[C---:B------:R-:W-:Y:S02]  /*0570*/  IMAD.WIDE R8, R2.reuse, 0x4, R6 ;  /* 0x0000000402087825 */ /* 0x040fe400078e0206 */
[----:B------:R-:W2:Y:S02]  /*0580*/  LDG.E R7, desc[UR10][R6.64] ;  /* 0x0000000a06077981 */ /* 0x000ea4000c1e1900 */
[C---:B------:R-:W-:Y:S02]  /*0590*/  IMAD.WIDE R10, R2.reuse, 0x4, R8 ;  /* 0x00000004020a7825 */ /* 0x040fe400078e0208 */
[----:B------:R-:W3:Y:S02]  /*05a0*/  LDG.E R8, desc[UR10][R8.64] ;  /* 0x0000000a08087981 */ /* 0x000ee4000c1e1900 */
[C---:B------:R-:W-:Y:S02]  /*05b0*/  IMAD.WIDE R12, R2.reuse, 0x4, R10 ;  /* 0x00000004020c7825 */ /* 0x040fe400078e020a */
[----:B------:R-:W4:Y:S02]  /*05c0*/  LDG.E R10, desc[UR10][R10.64] ;  /* 0x0000000a0a0a7981 */ /* 0x000f24000c1e1900 */
[----:B------:R-:W-:-:S02]  /*05d0*/  IMAD.WIDE R14, R2, 0x4, R12 ;  /* 0x00000004020e7825 */ /* 0x000fc400078e020c */
[----:B------:R-:W5:Y:S02]  /*05e0*/  LDG.E R12, desc[UR10][R12.64] ;  /* 0x0000000a0c0c7981 */ /* 0x000f64000c1e1900 */
[C---:B------:R-:W-:Y:S02]  /*05f0*/  IMAD.WIDE R16, R2.reuse, 0x4, R14 ;  /* 0x0000000402107825 */ /* 0x040fe400078e020e */
[----:B------:R-:W5:Y:S02]  /*0600*/  LDG.E R14, desc[UR10][R14.64] ;  /* 0x0000000a0e0e7981 */ /* 0x000f64000c1e1900 */
[C---:B------:R-:W-:Y:S02]  /*0610*/  IMAD.WIDE R18, R2.reuse, 0x4, R16 ;  /* 0x0000000402127825 */ /* 0x040fe400078e0210 */
[----:B------:R-:W5:Y:S02]  /*0620*/  LDG.E R16, desc[UR10][R16.64] ;  /* 0x0000000a10107981 */ /* 0x000f64000c1e1900 */
[----:B------:R-:W-:-:S02]  /*0630*/  IMAD.WIDE R20, R2, 0x4, R18 ;  /* 0x0000000402147825 */ /* 0x000fc400078e0212 */
[----:B------:R-:W5:Y:S04]  /*0640*/  LDG.E R18, desc[UR10][R18.64] ;  /* 0x0000000a12127981 */ /* 0x000f68000c1e1900 */
[----:B------:R-:W5:Y:S01]  /*0650*/  LDG.E R20, desc[UR10][R20.64] ;  /* 0x0000000a14147981 */ /* 0x000f62000c1e1900 */
[----:B------:R-:W-:Y:S01]  /*0660*/  UIADD3 UR4, UPT, UPT, UR4, 0x8, URZ ;  /* 0x0000000804047890 */ /* 0x000fe2000fffe0ff */
[----:B--2---:R-:W-:-:S04]  /*0670*/  FADD R7, R4, R7 ;  /* 0x0000000704077221 */ /* 0x004fc80000000000 */
[----:B---3--:R-:W-:-:S04]  /*0680*/  FADD R7, R7, R8 ;  /* 0x0000000807077221 */ /* 0x008fc80000000000 */
[----:B----4-:R-:W-:-:S04]  /*0690*/  FADD R7, R7, R10 ;  /* 0x0000000a07077221 */ /* 0x010fc80000000000 */
[----:B-----5:R-:W-:-:S04]  /*06a0*/  FADD R7, R7, R12 ;  /* 0x0000000c07077221 */ /* 0x020fc80000000000 */
[----:B------:R-:W-:-:S04]  /*06b0*/  FADD R7, R7, R14 ;  /* 0x0000000e07077221 */ /* 0x000fc80000000000 */
[----:B------:R-:W-:-:S04]  /*06c0*/  FADD R7, R7, R16 ;  /* 0x0000001007077221 */ /* 0x000fc80000000000 */
[----:B------:R-:W-:-:S04]  /*06d0*/  FADD R7, R7, R18 ;  /* 0x0000001207077221 */ /* 0x000fc80000000000 */
[----:B------:R-:W-:-:S07]  /*06e0*/  FADD R4, R7, R20 ;  /* 0x0000001407047221 */ /* 0x000fce0000000000 */
.L_x_3:
        /* <DEDUP_REMOVED lines=12> */
[----:B------:R-:W-:Y:S02]  /*07b0*/  IMAD.WIDE R12, R2, 0x4, R10 ;  /* 0x00000004020c7825 */ /* 0x000fe400078e020a */
[----:B------:R-:W4:Y:S04]  /*07c0*/  LDG.E R11, desc[UR10][R10.64] ;  /* 0x0000000a0a0b7981 */ /* 0x000f28000c1e1900 */
[----:B------:R-:W5:Y:S01]  /*07d0*/  LDG.E R13, desc[UR10][R12.64] ;  /* 0x0000000a0c0d7981 */ /* 0x000f62000c1e1900 */
[----:B------:R-:W-:Y:S01]  /*07e0*/  UIADD3 UR4, UPT, UPT, UR4, 0x4, URZ ;  /* 0x0000000404047890 */ /* 0x000fe2000fffe0ff */
[----:B--2---:R-:W-:-:S04]  /*07f0*/  FADD R4, R4, R7 ;  /* 0x0000000704047221 */ /* 0x004fc80000000000 */
[----:B---3--:R-:W-:-:S04]  /*0800*/  FADD R4, R4, R9 ;  /* 0x0000000904047221 */ /* 0x008fc80000000000 */
[----:B----4-:R-:W-:-:S04]  /*0810*/  FADD R4, R4, R11 ;  /* 0x0000000b04047221 */ /* 0x010fc80000000000 */
[----:B-----5:R-:W-:-:S07]  /*0820*/  FADD R4, R4, R13 ;  /* 0x0000000d04047221 */ /* 0x020fce0000000000 */
.L_x_4:
[----:B------:R-:W-:Y:S05]  /*0830*/  BRA.U !UP1, `(.L_x_0) ;  /* 0x0000000109307547 */ /* 0x000fea000b800000 */
[----:B------:R-:W0:Y:S01]  /*0840*/  LDC.64 R8, c[0x0][0x380] ;  /* 0x0000e000ff087b82 */ /* 0x000e220000000a00 */
[----:B------:R-:W-:Y:S02]  /*0850*/  UIMAD UR4, UR4, UR9, URZ ;  /* 0x00000009040472a4 */ /* 0x000fe4000f8e02ff */
[----:B------:R-:W-:-:S04]  /*0860*/  UIADD3 UR6, UPT, UPT, -UR6, URZ, URZ ;  /* 0x000000ff06067290 */ /* 0x000fc8000fffe1ff */
[----:B------:R-:W-:-:S05]  /*0870*/  IMAD R0, R3, UR4, R0 ;  /* 0x0000000403007c24 */ /* 0x000fca000f8e0200 */
[----:B------:R-:W-:-:S07]  /*0880*/  IADD3 R3, PT, PT, R0, UR5, RZ ;  /* 0x0000000500037c10 */ /* 0x000fce000fffe0ff */
.L_x_5:
[----:B0-----:R-:W-:-:S06]  /*0890*/  IMAD.WIDE R6, R3, 0x4, R8 ;  /* 0x0000000403067825 */ /* 0x001fcc00078e0208 */
[----:B------:R-:W2:Y:S01]  /*08a0*/  LDG.E R7, desc[UR10][R6.64] ;  /* 0x0000000a06077981 */ /* 0x000ea2000c1e1900 */
[----:B------:R-:W-:Y:S01]  /*08b0*/  UIADD3 UR6, UPT, UPT, UR6, 0x1, URZ ;  /* 0x0000000106067890 */ /* 0x000fe2000fffe0ff */
[----:B------:R-:W-:-:S03]  /*08c0*/  IADD3 R3, PT, PT, R2, R3, RZ ;  /* 0x0000000302037210 */ /* 0x000fc60007ffe0ff */
[----:B------:R-:W-:Y:S01]  /*08d0*/  UISETP.NE.AND UP0, UPT, UR6, URZ, UPT ;  /* 0x000000ff0600728c */ /* 0x000fe2000bf05270 */
[----:B--2---:R-:W-:-:S08]  /*08e0*/  FADD R4, R7, R4 ;  /* 0x0000000407047221 */ /* 0x004fd00000000000 */
[----:B------:R-:W-:Y:S05]  /*08f0*/  BRA.U UP0, `(.L_x_5) ;  /* 0xfffffffd00e47547 */ /* 0x000fea000b83ffff */
.L_x_0:
[----:B------:R-:W0:Y:S02]  /*0900*/  LDC.64 R2, c[0x0][0x388] ;  /* 0x0000e200ff027b82 */ /* 0x000e240000000a00 */
[----:B0-----:R-:W-:-:S05]  /*0910*/  IMAD.WIDE R2, R5, 0x4, R2 ;  /* 0x0000000405027825 */ /* 0x001fca00078e0202 */
[----:B------:R-:W-:Y:S01]  /*0920*/  STG.E desc[UR10][R2.64], R4 ;  /* 0x0000000402007986 */ /* 0x000fe2000c10190a */
[----:B------:R-:W-:Y:S05]  /*0930*/  EXIT ;  /* 0x000000000000794d */ /* 0x000fea0003800000 */
.L_x_6:
[----:B------:R-:W-:-:S00]  /*0940*/  BRA `(.L_x_6) ;  /* 0xfffffffc00fc7947 */ /* 0x000fc0000383ffff */
[----:B------:R-:W-:-:S00]  /*0950*/  NOP ;  /* 0x0000000000007918 */ /* 0x000fc00000000000 */
        /* <DEDUP_REMOVED lines=10> */
.L_x_21:


//--------------------- .text._Z18prepareInputKernelPfPKfS_iii --------------------------
	.section	.text._Z18prepareInputKernelPfPKfS_iii,"ax",@progbits
	.align	128
        .global         _Z18prepareInputKernelPfPKfS_iii
        .type           _Z18prepareInputKernelPfPKfS_iii,@function
        .size           _Z18prepareInputKernelPfPKfS_iii,(.L_x_22 - _Z18prepareInputKernelPfPKfS_iii)
        .other          _Z18prepareInputKernelPfPKfS_iii,@"STO_CUDA_ENTRY STV_DEFAULT"
_Z18prepareInputKernelPfPKfS_iii:
.text._Z18prepareInputKernelPfPKfS_iii:
[----:B------:R-:W-:Y:S08]  /*0000*/  LDC R1, c[0x0][0x37c] ;  /* 0x0000df00ff017b82 */ /* 0x000ff00000000800 */
[----:B------:R-:W0:Y:S02]  /*0010*/  LDC R9, c[0x0][0x398] ;  /* 0x0000e600ff097b82 */ /* 0x000e240000000800 */
[----:B0-----:R-:W-:-:S13]  /*0020*/  ISETP.GE.AND P0, PT, R9, 0x1, PT ;  /* 0x000000010900780c */ /* 0x001fda0003f06270 */
[----:B------:R-:W-:Y:S05]  /*0030*/  @!P0 EXIT ;  /* 0x000000000000894d */ /* 0x000fea0003800000 */
[----:B------:R-:W0:Y:S01]  /*0040*/  S2R R14, SR_TID.Y ;  /* 0x00000000000e7919 */ /* 0x000e220000002200 */
[----:B------:R-:W1:Y:S01]  /*0050*/  LDCU UR6, c[0x0][0x3a0] ;  /* 0x00007400ff0677ac */ /* 0x000e620008000800 */
[----:B------:R-:W-:Y:S01]  /*0060*/  ISETP.NE.AND P3, PT, R9, 0x1, PT ;  /* 0x000000010900780c */ /* 0x000fe20003f65270 */
[----:B------:R-:W0:Y:S01]  /*0070*/  S2R R15, SR_TID.X ;  /* 0x00000000000f7919 */ /* 0x000e220000002100 */
[----:B------:R-:W2:Y:S01]  /*0080*/  LDCU UR7, c[0x0][0x39c] ;  /* 0x00007380ff0777ac */ /* 0x000ea20008000800 */
[----:B------:R-:W3:Y:S01]  /*0090*/  S2R R4, SR_CgaCtaId ;  /* 0x0000000000047919 */ /* 0x000ee20000008800 */
[----:B------:R-:W4:Y:S01]  /*00a0*/  LDCU.64 UR4, c[0x0][0x358] ;  /* 0x00006b00ff0477ac */ /* 0x000f220008000a00 */
[----:B------:R-:W5:Y:S01]  /*00b0*/  S2R R3, SR_CTAID.Y ;  /* 0x0000000000037919 */ /* 0x000f620000002600 */
[----:B------:R-:W1:Y:S01]  /*00c0*/  S2R R8, SR_CTAID.X ;  /* 0x0000000000087919 */ /* 0x000e620000002500 */
[----:B0-----:R-:W-:-:S04]  /*00d0*/  LEA R0, R14, R15, 0x4 ;  /* 0x0000000f0e007211 */ /* 0x001fc800078e20ff */
[C---:B------:R-:W-:Y:S02]  /*00e0*/  IADD3 R7, PT, PT, R0.reuse, 0x100, RZ ;  /* 0x0000010000077810 */ /* 0x040fe40007ffe0ff */
[----:B------:R-:W-:Y:S02]  /*00f0*/  LOP3.LUT R2, R0, 0xffff, RZ, 0xc0, !PT ;  /* 0x0000ffff00027812 */ /* 0x000fe400078ec0ff */
[----:B------:R-:W-:-:S03]  /*0100*/  LOP3.LUT R5, R7, 0xffff, RZ, 0xc0, !PT ;  /* 0x0000ffff07057812 */ /* 0x000fc600078ec0ff */
[----:B------:R-:W-:Y:S01]  /*0110*/  IMAD R2, R2, 0xe39, RZ ;  /* 0x00000e3902027824 */ /* 0x000fe200078e02ff */
[C---:B-1----:R-:W-:Y:S01]  /*0120*/  LEA R13, R8.reuse, R15, 0x4 ;  /* 0x0000000f080d7211 */ /* 0x042fe200078e20ff */
[----:B------:R-:W-:Y:S01]  /*0130*/  IMAD R5, R5, 0xe39, RZ ;  /* 0x00000e3905057824 */ /* 0x000fe200078e02ff */
[----:B------:R-:W-:Y:S02]  /*0140*/  SHF.L.U32 R8, R8, 0x4, RZ ;  /* 0x0000000408087819 */ /* 0x000fe400000006ff */
[----:B------:R-:W-:Y:S02]  /*0150*/  SHF.R.U32.HI R10, RZ, 0x10, R2 ;  /* 0x00000010ff0a7819 */ /* 0x000fe40000011602 */
[----:B------:R-:W-:Y:S02]  /*0160*/  SHF.R.U32.HI R6, RZ, 0x10, R5 ;  /* 0x00000010ff067819 */ /* 0x000fe40000011605 */
[----:B------:R-:W-:Y:S02]  /*0170*/  MOV R5, 0x400 ;  /* 0x0000040000057802 */ /* 0x000fe40000000f00 */
[----:B------:R-:W-:-:S02]  /*0180*/  PRMT R2, R6, 0x9910, RZ ;  /* 0x0000991006027816 */ /* 0x000fc400000000ff */
[----:B---3--:R-:W-:Y:S01]  /*0190*/  LEA R5, R4, R5, 0x18 ;  /* 0x0000000504057211 */ /* 0x008fe200078ec0ff */
[----:B-----5:R-:W-:Y:S01]  /*01a0*/  IMAD R4, R3, 0x10, R14 ;  /* 0x0000001003047824 */ /* 0x020fe200078e020e */
[----:B------:R-:W-:Y:S01]  /*01b0*/  PRMT R11, R10, 0x9910, RZ ;  /* 0x000099100a0b7816 */ /* 0x000fe200000000ff */
[----:B------:R-:W-:Y:S02]  /*01c0*/  IMAD R2, R2, 0x12, RZ ;  /* 0x0000001202027824 */ /* 0x000fe400078e02ff */
[----:B------:R-:W-:Y:S01]  /*01d0*/  IMAD R12, R14, 0x48, R5 ;  /* 0x000000480e0c7824 */ /* 0x000fe200078e0205 */
[C---:B------:R-:W-:Y:S01]  /*01e0*/  ISETP.GE.AND P0, PT, R4.reuse, UR6, PT ;  /* 0x0000000604007c0c */ /* 0x040fe2000bf06270 */
[----:B------:R-:W-:Y:S01]  /*01f0*/  IMAD R11, R11, 0x12, RZ ;  /* 0x000000120b0b7824 */ /* 0x000fe200078e02ff */
[----:B------:R-:W-:Y:S01]  /*0200*/  IADD3 R14, PT, PT, RZ, -R2, RZ ;  /* 0x80000002ff0e7210 */ /* 0x000fe20007ffe0ff */
[----:B------:R-:W-:Y:S01]  /*0210*/  IMAD R2, R15, 0x4, R12 ;  /* 0x000000040f027824 */ /* 0x000fe200078e020c */
[----:B--2---:R-:W-:Y:S01]  /*0220*/  ISETP.LT.AND P0, PT, R13, UR7, !P0 ;  /* 0x000000070d007c0c */ /* 0x004fe2000c701270 */
[----:B------:R-:W-:Y:S01]  /*0230*/  IMAD R4, R4, UR7, R13 ;  /* 0x0000000704047c24 */ /* 0x000fe2000f8e020d */
[----:B------:R-:W-:-:S02]  /*0240*/  PRMT R12, R14, 0x7710, RZ ;  /* 0x000077100e0c7816 */ /* 0x000fc400000000ff */
[----:B------:R-:W-:Y:S01]  /*0250*/  IADD3 R11, PT, PT, RZ, -R11, RZ ;  /* 0x8000000bff0b7210 */ /* 0x000fe20007ffe0ff */
[----:B------:R-:W-:Y:S01]  /*0260*/  IMAD R4, R4, R9, RZ ;  /* 0x0000000904047224 */ /* 0x000fe200078e02ff */
[----:B------:R-:W-:Y:S01]  /*0270*/  IADD3 R13, PT, PT, R8, -0x1, RZ ;  /* 0xffffffff080d7810 */ /* 0x000fe20007ffe0ff */
[----:B------:R-:W-:Y:S01]  /*0280*/  IMAD.IADD R12, R7, 0x1, R12 ;  /* 0x00000001070c7824 */ /* 0x000fe200078e020c */
[----:B------:R-:W-:Y:S02]  /*0290*/  PRMT R7, R11, 0x7710, RZ ;  /* 0x000077100b077816 */ /* 0x000fe400000000ff */
[----:B------:R-:W-:Y:S01]  /*02a0*/  LEA R11, R3, R10, 0x4 ;  /* 0x0000000a030b7211 */ /* 0x000fe200078e20ff */
[----:B------:R-:W-:Y:S01]  /*02b0*/  IMAD R10, R10, 0x48, R5 ;  /* 0x000000480a0a7824 */ /* 0x000fe200078e0205 */
[----:B------:R-:W-:Y:S01]  /*02c0*/  LOP3.LUT R12, R12, 0xffff, RZ, 0xc0, !PT ;  /* 0x0000ffff0c0c7812 */ /* 0x000fe200078ec0ff */
[----:B------:R-:W-:Y:S01]  /*02d0*/  IMAD.IADD R7, R0, 0x1, R7 ;  /* 0x0000000100077824 */ /* 0x000fe200078e0207 */
[----:B------:R-:W-:Y:S01]  /*02e0*/  ISETP.GT.AND P1, PT, R11, UR6, PT ;  /* 0x000000060b007c0c */ /* 0x000fe2000bf24270 */
[----:B------:R-:W-:Y:S01]  /*02f0*/  IMAD R5, R6, 0x48, R5 ;  /* 0x0000004806057824 */ /* 0x000fe200078e0205 */
[----:B------:R-:W-:-:S02]  /*0300*/  IADD3 R16, PT, PT, R13, R12, RZ ;  /* 0x0000000c0d107210 */ /* 0x000fc40007ffe0ff */
[----:B------:R-:W-:Y:S02]  /*0310*/  LOP3.LUT R7, R7, 0xffff, RZ, 0xc0, !PT ;  /* 0x0000ffff07077812 */ /* 0x000fe400078ec0ff */
[----:B------:R-:W-:Y:S02]  /*0320*/  ISETP.NE.AND P1, PT, R11, RZ, !P1 ;  /* 0x000000ff0b00720c */ /* 0x000fe40004f25270 */
[----:B------:R-:W-:Y:S01]  /*0330*/  LEA R14, R3, R6, 0x4 ;  /* 0x00000006030e7211 */ /* 0x000fe200078e20ff */
[----:B------:R-:W-:Y:S01]  /*0340*/  IMAD.IADD R13, R7, 0x1, R13 ;  /* 0x00000001070d7824 */ /* 0x000fe200078e020d */
[----:B------:R-:W-:Y:S01]  /*0350*/  IADD3 R6, PT, PT, R11, -0x1, RZ ;  /* 0xffffffff0b067810 */ /* 0x000fe20007ffe0ff */
[----:B------:R-:W-:Y:S01]  /*0360*/  HFMA2 R11, -RZ, RZ, 0, 0 ;  /* 0x00000000ff0b7431 */ /* 0x000fe200000001ff */
[----:B------:R-:W-:Y:S02]  /*0370*/  ISETP.GE.AND P2, PT, R16, UR7, PT ;  /* 0x0000000710007c0c */ /* 0x000fe4000bf46270 */
[----:B------:R-:W-:Y:S01]  /*0380*/  ISETP.GT.AND P1, PT, R13, -0x1, P1 ;  /* 0xffffffff0d00780c */ /* 0x000fe20000f24270 */
[----:B------:R-:W-:Y:S01]  /*0390*/  IMAD R6, R6, UR7, R13 ;  /* 0x0000000706067c24 */ /* 0x000fe2000f8e020d */
[----:B------:R-:W-:-:S02]  /*03a0*/  ISETP.GT.AND P2, PT, R16, -0x1, !P2 ;  /* 0xffffffff1000780c */ /* 0x000fc40005744270 */
[----:B------:R-:W-:Y:S01]  /*03b0*/  ISETP.LT.AND P1, PT, R13, UR7, P1 ;  /* 0x000000070d007c0c */ /* 0x000fe20008f21270 */
[----:B------:R-:W-:Y:S01]  /*03c0*/  VIADD R13, R14, 0xffffffff ;  /* 0xffffffff0e0d7836 */ /* 0x000fe20000000000 */
[----:B------:R-:W-:Y:S01]  /*03d0*/  LEA R3, R7, R10, 0x2 ;  /* 0x0000000a07037211 */ /* 0x000fe200078e10ff */
[----:B------:R-:W-:Y:S01]  /*03e0*/  IMAD R6, R6, R9, RZ ;  /* 0x0000000906067224 */ /* 0x000fe200078e02ff */
[----:B------:R-:W-:Y:S01]  /*03f0*/  ISETP.LE.AND P2, PT, R14, UR6, P2 ;  /* 0x000000060e007c0c */ /* 0x000fe20009743270 */
[----:B------:R-:W-:Y:S01]  /*0400*/  IMAD R7, R13, UR7, R16 ;  /* 0x000000070d077c24 */ /* 0x000fe2000f8e0210 */
[----:B------:R-:W-:Y:S01]  /*0410*/  LEA R5, R12, R5, 0x2 ;  /* 0x000000050c057211 */ /* 0x000fe200078e10ff */
[----:B----4-:R-:W-:Y:S10]  /*0420*/  @!P3 BRA `(.L_x_7) ;  /* 0x0000000400acb947 */ /* 0x010ff40003800000 */
[----:B------:R-:W0:Y:S01]  /*0430*/  LDC.64 R10, c[0x0][0x390] ;  /* 0x0000e400ff0a7b82 */ /* 0x000e220000000a00 */
[----:B------:R-:W-:Y:S01]  /*0440*/  IMAD R13, R13, UR7, R8 ;  /* 0x000000070d0d7c24 */ /* 0x000fe2000f8e0208 */
[----:B------:R-:W-:Y:S01]  /*0450*/  MOV R23, R4 ;  /* 0x0000000400177202 */ /* 0x000fe20000000f00 */
[----:B------:R-:W-:Y:S01]  /*0460*/  IMAD.MOV.U32 R21, RZ, RZ, R6 ;  /* 0x000000ffff157224 */ /* 0x000fe200078e0006 */
[----:B------:R-:W1:Y:S02]  /*0470*/  LDCU UR6, c[0x3][0x20] ;  /* 0x00c00400ff0677ac */ /* 0x000e640008000800 */
[----:B------:R-:W-:Y:S02]  /*0480*/  IADD3 R8, PT, PT, R13, -0x1, R12 ;  /* 0xffffffff0d087810 */ /* 0x000fe40007ffe00c */
[----:B------:R-:W2:Y:S01]  /*0490*/  LDC.64 R14, c[0x0][0x380] ;  /* 0x0000e000ff0e7b82 */ /* 0x000ea20000000a00 */
[----:B------:R-:W3:Y:S02]  /*04a0*/  LDCU.128 UR8, c[0x3][URZ] ;  /* 0x00c00000ff0877ac */ /* 0x000ee40008000c00 */
[----:B------:R-:W-:Y:S01]  /*04b0*/  IMAD R8, R8, R9, RZ ;  /* 0x0000000908087224 */ /* 0x000fe200078e02ff */
[----:B------:R-:W-:Y:S01]  /*04c0*/  LOP3.LUT R9, R9, 0x7ffffffe, RZ, 0xc0, !PT ;  /* 0x7ffffffe09097812 */ /* 0x000fe200078ec0ff */
[----:B------:R-:W4:Y:S03]  /*04d0*/  LDCU.128 UR12, c[0x3][0x10] ;  /* 0x00c00200ff0c77ac */ /* 0x000f260008000c00 */
[----:B------:R-:W1:Y:S01]  /*04e0*/  LDC.64 R16, c[0x0][0x380] ;  /* 0x0000e000ff107b82 */ /* 0x000e620000000a00 */
[----:B------:R-:W-:Y:S01]  /*04f0*/  IADD3 R20, PT, PT, -R9, RZ, RZ ;  /* 0x000000ff09147210 */ /* 0x000fe20007ffe1ff */
[----:B0-----:R-:W-:-:S03]  /*0500*/  IMAD.WIDE R10, R4, 0x4, R10 ;  /* 0x00000004040a7825 */ /* 0x001fc600078e020a */
[----:B------:R-:W-:Y:S01]  /*0510*/  IADD3 R10, P3, PT, R10, 0x4, RZ ;  /* 0x000000040a0a7810 */ /* 0x000fe20007f7e0ff */
[----:B--2---:R-:W-:-:S04]  /*0520*/  IMAD.WIDE R12, R6, 0x4, R14 ;  /* 0x00000004060c7825 */ /* 0x004fc800078e020e */
[----:B------:R-:W-:Y:S01]  /*0530*/  IMAD.WIDE R14, R8, 0x4, R14 ;  /* 0x00000004080e7825 */ /* 0x000fe200078e020e */
[----:B------:R-:W-:-:S03]  /*0540*/  IADD3 R12, P5, PT, R12, 0x4, RZ ;  /* 0x000000040c0c7810 */ /* 0x000fc60007fbe0ff */
[----:B------:R-:W-:Y:S01]  /*0550*/  IMAD.X R11, RZ, RZ, R11, P3 ;  /* 0x000000ffff0b7224 */ /* 0x000fe200018e060b */
[----:B------:R-:W-:Y:S02]  /*0560*/  IADD3 R14, P4, PT, R14, 0x4, RZ ;  /* 0x000000040e0e7810 */ /* 0x000fe40007f9e0ff */
[----:B------:R-:W-:Y:S02]  /*0570*/  IADD3.X R13, PT, PT, RZ, R13, RZ, P5, !PT ;  /* 0x0000000dff0d7210 */ /* 0x000fe40002ffe4ff */
[----:B-1-34-:R-:W-:-:S09]  /*0580*/  IADD3.X R15, PT, PT, RZ, R15, RZ, P4, !PT ;  /* 0x0000000fff0f7210 */ /* 0x01afd200027fe4ff */
.L_x_15:
[----:B------:R-:W0:Y:S01]  /*0590*/  @P1 LDC.64 R18, c[0x0][0x380] ;  /* 0x0000e000ff121b82 */ /* 0x000e220000000a00 */
[----:B------:R-:W-:Y:S02]  /*05a0*/  IMAD.MOV.U32 R22, RZ, RZ, RZ ;  /* 0x000000ffff167224 */ /* 0x000fe400078e00ff */
[----:B0-----:R-:W-:-:S05]  /*05b0*/  @P1 IMAD.WIDE R18, R21, 0x4, R18 ;  /* 0x0000000415121825 */ /* 0x001fca00078e0212 */
[----:B------:R-:W2:Y:S01]  /*05c0*/  @P1 LDG.E R22, desc[UR4][R18.64] ;  /* 0x0000000412161981 */ /* 0x000ea2000c1e1900 */
[----:B------:R-:W-:Y:S01]  /*05d0*/  ISETP.GT.U32.AND P3, PT, R0, 0x43, PT ;  /* 0x000000430000780c */ /* 0x000fe20003f64070 */
[----:B------:R-:W-:Y:S02]  /*05e0*/  BSSY.RECONVERGENT B0, `(.L_x_8) ;  /* 0x0000009000007945 */ /* 0x000fe40003800200 */
[----:B--2---:R0:W-:Y:S10]  /*05f0*/  STS [R3], R22 ;  /* 0x0000001603007388 */ /* 0x0041f40000000800 */
[----:B---3--:R-:W-:Y:S05]  /*0600*/  @P3 BRA `(.L_x_9) ;  /* 0x0000000000183947 */ /* 0x008fea0003800000 */
[----:B------:R-:W-:Y:S05]  /*0610*/  @!P2 BRA `(.L_x_10) ;  /* 0x000000000010a947 */ /* 0x000fea0003800000 */
[----:B------:R-:W-:-:S06]  /*0620*/  IMAD.WIDE R18, R8, 0x4, R16 ;  /* 0x0000000408127825 */ /* 0x000fcc00078e0210 */
[----:B------:R-:W2:Y:S04]  /*0630*/  LDG.E R18, desc[UR4][R18.64] ;  /* 0x0000000412127981 */ /* 0x000ea8000c1e1900 */
[----:B--2---:R2:W-:Y:S01]  /*0640*/  STS [R5], R18 ;  /* 0x0000001205007388 */ /* 0x0045e20000000800 */
[----:B------:R-:W-:Y:S05]  /*0650*/  BRA `(.L_x_9) ;  /* 0x0000000000047947 */ /* 0x000fea0003800000 */
.L_x_10:
[----:B------:R1:W-:Y:S02]  /*0660*/  STS [R5], RZ ;  /* 0x000000ff05007388 */ /* 0x0003e40000000800 */
.L_x_9:
[----:B------:R-:W-:Y:S05]  /*0670*/  BSYNC.RECONVERGENT B0 ;  /* 0x0000000000007941 */ /* 0x000fea0003800200 */
.L_x_8:
[----:B------:R-:W-:Y:S06]  /*0680*/  BAR.SYNC.DEFER_BLOCKING 0x0 ;  /* 0x0000000000007b1d */ /* 0x000fec0000010000 */
[----:B------:R-:W-:Y:S01]  /*0690*/  BSSY.RECONVERGENT B0, `(.L_x_11) ;  /* 0x000001a000007945 */ /* 0x000fe20003800200 */
[----:B--2---:R-:W2:Y:S04]  /*06a0*/  LDS R18, [R2] ;  /* 0x0000000002127984 */ /* 0x004ea80000000800 */
[----:B------:R-:W3:Y:S04]  /*06b0*/  LDS R25, [R2+0x4] ;  /* 0x0000040002197984 */ /* 0x000ee80000000800 */
[----:B------:R-:W4:Y:S04]  /*06c0*/  LDS R27, [R2+0x8] ;  /* 0x00000800021b7984 */ /* 0x000f280000000800 */
[----:B------:R-:W5:Y:S04]  /*06d0*/  LDS R24, [R2+0x48] ;  /* 0x0000480002187984 */ /* 0x000f680000000800 */
[----:B------:R-:W1:Y:S04]  /*06e0*/  LDS R19, [R2+0x4c] ;  /* 0x00004c0002137984 */ /* 0x000e680000000800 */
[----:B0-----:R-:W0:Y:S04]  /*06f0*/  LDS R22, [R2+0x50] ;  /* 0x0000500002167984 */ /* 0x001e280000000800 */
[----:B------:R-:W-:Y:S01]  /*0700*/  LDS R26, [R2+0x94] ;  /* 0x00009400021a7984 */ /* 0x000fe20000000800 */
[----:B--2---:R-:W-:-:S04]  /*0710*/  FFMA R18, R18, UR8, RZ ;  /* 0x0000000812127c23 */ /* 0x004fc800080000ff */
[----:B---3--:R-:W-:Y:S02]  /*0720*/  FFMA R18, R25, UR9, R18 ;  /* 0x0000000919127c23 */ /* 0x008fe40008000012 */
[----:B------:R-:W2:Y:S02]  /*0730*/  LDS R25, [R2+0x90] ;  /* 0x0000900002197984 */ /* 0x000ea40000000800 */
[----:B----4-:R-:W-:-:S04]  /*0740*/  FFMA R27, R27, UR10, R18 ;  /* 0x0000000a1b1b7c23 */ /* 0x010fc80008000012 */
[----:B-----5:R-:W-:Y:S02]  /*0750*/  FFMA R18, R24, UR11, R27 ;  /* 0x0000000b18127c23 */ /* 0x020fe4000800001b */
[----:B------:R-:W3:Y:S02]  /*0760*/  LDS R24, [R2+0x98] ;  /* 0x0000980002187984 */ /* 0x000ee40000000800 */
[----:B-1----:R-:W-:-:S04]  /*0770*/  FFMA R19, R19, UR12, R18 ;  /* 0x0000000c13137c23 */ /* 0x002fc80008000012 */
[----:B0-----:R-:W-:Y:S02]  /*0780*/  FFMA R22, R22, UR13, R19 ;  /* 0x0000000d16167c23 */ /* 0x001fe40008000013 */
[----:B------:R-:W0:Y:S02]  /*0790*/  @P0 LDC.64 R18, c[0x0][0x390] ;  /* 0x0000e400ff120b82 */ /* 0x000e240000000a00 */
[----:B--2---:R-:W-:Y:S01]  /*07a0*/  FFMA R25, R25, UR14, R22 ;  /* 0x0000000e19197c23 */ /* 0x004fe20008000016 */
[----:B0-----:R-:W-:Y:S01]  /*07b0*/  @P0 IMAD.WIDE R18, R23, 0x4, R18 ;  /* 0x0000000417120825 */ /* 0x001fe200078e0212 */
[----:B------:R-:W-:-:S03]  /*07c0*/  MOV R22, RZ ;  /* 0x000000ff00167202 */ /* 0x000fc60000000f00 */
[----:B------:R-:W-:-:S04]  /*07d0*/  FFMA R25, R26, UR15, R25 ;  /* 0x0000000f1a197c23 */ /* 0x000fc80008000019 */
[----:B---3--:R-:W-:-:S05]  /*07e0*/  FFMA R25, R24, UR6, R25 ;  /* 0x0000000618197c23 */ /* 0x008fca0008000019 */
[----:B------:R0:W-:Y:S01]  /*07f0*/  @P0 STG.E desc[UR4][R18.64], R25 ;  /* 0x0000001912000986 */ /* 0x0001e2000c101904 */
[----:B------:R-:W-:Y:S06]  /*0800*/  BAR.SYNC.DEFER_BLOCKING 0x0 ;  /* 0x0000000000007b1d */ /* 0x000fec0000010000 */
[----:B------:R-:W-:Y:S05]  /*0810*/  @!P1 BRA `(.L_x_12) ;  /* 0x0000000000049947 */ /* 0x000fea0003800000 */
[----:B------:R1:W5:Y:S02]  /*0820*/  LDG.E R22, desc[UR4][R12.64] ;  /* 0x000000040c167981 */ /* 0x000364000c1e1900 */
.L_x_12:
[----:B------:R-:W-:Y:S05]  /*0830*/  BSYNC.RECONVERGENT B0 ;  /* 0x0000000000007941 */ /* 0x000fea0003800200 */
.L_x_11:
[----:B-----5:R2:W-:Y:S01]  /*0840*/  STS [R3], R22 ;  /* 0x0000001603007388 */ /* 0x0205e20000000800 */
[----:B------:R-:W-:Y:S04]  /*0850*/  BSSY.RECONVERGENT B0, `(.L_x_13) ;  /* 0x0000006000007945 */ /* 0x000fe80003800200 */
[----:B------:R-:W-:Y:S05]  /*0860*/  @P3 BRA `(.L_x_14) ;  /* 0x0000000000103947 */ /* 0x000fea0003800000 */
[----:B------:R3:W-:Y:S01]  /*0870*/  @!P2 STS [R5], RZ ;  /* 0x000000ff0500a388 */ /* 0x0007e20000000800 */
[----:B------:R-:W-:Y:S05]  /*0880*/  @!P2 BRA `(.L_x_14) ;  /* 0x000000000008a947 */ /* 0x000fea0003800000 */
[----:B0-----:R-:W4:Y:S04]  /*0890*/  LDG.E R18, desc[UR4][R14.64] ;  /* 0x000000040e127981 */ /* 0x001f28000c1e1900 */
[----:B----4-:R4:W-:Y:S02]  /*08a0*/  STS [R5], R18 ;  /* 0x0000001205007388 */ /* 0x0109e40000000800 */
.L_x_14:
[----:B------:R-:W-:Y:S05]  /*08b0*/  BSYNC.RECONVERGENT B0 ;  /* 0x0000000000007941 */ /* 0x000fea0003800200 */
.L_x_13:
[----:B------:R-:W-:Y:S01]  /*08c0*/  BAR.SYNC.DEFER_BLOCKING 0x0 ;  /* 0x0000000000007b1d */ /* 0x000fe20000010000 */
[----:B------:R-:W-:Y:S01]  /*08d0*/  IADD3 R20, PT, PT, R20, 0x2, RZ ;  /* 0x0000000214147810 */ /* 0x000fe20007ffe0ff */
[----:B------:R-:W-:Y:S01]  /*08e0*/  VIADD R23, R23, 0x2 ;  /* 0x0000000217177836 */ /* 0x000fe20000000000 */
[----:B------:R-:W-:Y:S02]  /*08f0*/  IADD3 R14, P5, PT, R14, 0x8, RZ ;  /* 0x000000080e0e7810 */ /* 0x000fe40007fbe0ff */
[----:B------:R-:W-:Y:S02]  /*0900*/  ISETP.NE.AND P3, PT, R20, RZ, PT ;  /* 0x000000ff1400720c */ /* 0x000fe40003f65270 */
[----:B-1----:R-:W-:Y:S01]  /*0910*/  IADD3 R12, P6, PT, R12, 0x8, RZ ;  /* 0x000000080c0c7810 */ /* 0x002fe20007fde0ff */
[----:B------:R-:W-:Y:S01]  /*0920*/  IMAD.X R15, RZ, RZ, R15, P5 ;  /* 0x000000ffff0f7224 */ /* 0x000fe200028e060f */
[----:B------:R-:W-:Y:S02]  /*0930*/  IADD3 R8, PT, PT, R8, 0x2, RZ ;  /* 0x0000000208087810 */ /* 0x000fe40007ffe0ff */
[----:B------:R-:W-:-:S02]  /*0940*/  IADD3 R21, PT, PT, R21, 0x2, RZ ;  /* 0x0000000215157810 */ /* 0x000fc40007ffe0ff */
[----:B------:R-:W-:Y:S01]  /*0950*/  IADD3.X R13, PT, PT, RZ, R13, RZ, P6, !PT ;  /* 0x0000000dff0d7210 */ /* 0x000fe200037fe4ff */
[----:B0---4-:R-:W0:Y:S04]  /*0960*/  LDS R18, [R2] ;  /* 0x0000000002127984 */ /* 0x011e280000000800 */
[----:B------:R-:W1:Y:S04]  /*0970*/  LDS R25, [R2+0x4] ;  /* 0x0000040002197984 */ /* 0x000e680000000800 */
[----:B------:R-:W4:Y:S04]  /*0980*/  LDS R26, [R2+0x8] ;  /* 0x00000800021a7984 */ /* 0x000f280000000800 */
[----:B--2---:R-:W2:Y:S04]  /*0990*/  LDS R22, [R2+0x48] ;  /* 0x0000480002167984 */ /* 0x004ea80000000800 */
[----:B------:R-:W5:Y:S01]  /*09a0*/  LDS R19, [R2+0x4c] ;  /* 0x00004c0002137984 */ /* 0x000f620000000800 */
[----:B0-----:R-:W-:-:S03]  /*09b0*/  FFMA R24, R18, UR8, RZ ;  /* 0x0000000812187c23 */ /* 0x001fc600080000ff */
[----:B------:R-:W0:Y:S01]  /*09c0*/  LDS R18, [R2+0x50] ;  /* 0x0000500002127984 */ /* 0x000e220000000800 */
[----:B-1----:R-:W-:-:S03]  /*09d0*/  FFMA R25, R25, UR9, R24 ;  /* 0x0000000919197c23 */ /* 0x002fc60008000018 */
[----:B------:R-:W1:Y:S01]  /*09e0*/  LDS R24, [R2+0x90] ;  /* 0x0000900002187984 */ /* 0x000e620000000800 */
[----:B----4-:R-:W-:-:S03]  /*09f0*/  FFMA R27, R26, UR10, R25 ;  /* 0x0000000a1a1b7c23 */ /* 0x010fc60008000019 */
[----:B------:R-:W4:Y:S01]  /*0a00*/  LDS R25, [R2+0x94] ;  /* 0x0000940002197984 */ /* 0x000f220000000800 */
[----:B--2---:R-:W-:-:S03]  /*0a10*/  FFMA R26, R22, UR11, R27 ;  /* 0x0000000b161a7c23 */ /* 0x004fc6000800001b */
[----:B------:R-:W2:Y:S01]  /*0a20*/  LDS R22, [R2+0x98] ;  /* 0x0000980002167984 */ /* 0x000ea20000000800 */
[----:B-----5:R-:W-:-:S04]  /*0a30*/  FFMA R19, R19, UR12, R26 ;  /* 0x0000000c13137c23 */ /* 0x020fc8000800001a */
[----:B0-----:R-:W-:-:S04]  /*0a40*/  FFMA R19, R18, UR13, R19 ;  /* 0x0000000d12137c23 */ /* 0x001fc80008000013 */
[----:B-1----:R-:W-:-:S04]  /*0a50*/  FFMA R24, R24, UR14, R19 ;  /* 0x0000000e18187c23 */ /* 0x002fc80008000013 */
[----:B----4-:R-:W-:-:S04]  /*0a60*/  FFMA R25, R25, UR15, R24 ;  /* 0x0000000f19197c23 */ /* 0x010fc80008000018 */
[----:B--2---:R-:W-:-:S05]  /*0a70*/  FFMA R25, R22, UR6, R25 ;  /* 0x0000000616197c23 */ /* 0x004fca0008000019 */
[----:B------:R0:W-:Y:S01]  /*0a80*/  @P0 STG.E desc[UR4][R10.64], R25 ;  /* 0x000000190a000986 */ /* 0x0001e2000c101904 */
[----:B------:R-:W-:Y:S01]  /*0a90*/  BAR.SYNC.DEFER_BLOCKING 0x0 ;  /* 0x0000000000007b1d */ /* 0x000fe20000010000 */
[----:B0-----:R-:W-:-:S04]  /*0aa0*/  IADD3 R10, P4, PT, R10, 0x8, RZ ;  /* 0x000000080a0a7810 */ /* 0x001fc80007f9e0ff */
[----:B------:R-:W-:Y:S01]  /*0ab0*/  IADD3.X R11, PT, PT, RZ, R11, RZ, P4, !PT ;  /* 0x0000000bff0b7210 */ /* 0x000fe200027fe4ff */
[----:B------:R-:W-:Y:S08]  /*0ac0*/  @P3 BRA `(.L_x_15) ;  /* 0xfffffff800b03947 */ /* 0x000ff0000383ffff */
[----:B------:R-:W-:-:S07]  /*0ad0*/  IMAD.MOV.U32 R11, RZ, RZ, R9 ;  /* 0x000000ffff0b7224 */ /* 0x000fce00078e0009 */
.L_x_7:
[----:B------:R-:W0:Y:S02]  /*0ae0*/  LDC R10, c[0x0][0x398] ;  /* 0x0000e600ff0a7b82 */ /* 0x000e240000000800 */
[----:B0-----:R-:W-:-:S04]  /*0af0*/  LOP3.LUT R8, R10, 0x1, RZ, 0xc0, !PT ;  /* 0x000000010a087812 */ /* 0x001fc800078ec0ff */
[----:B------:R-:W-:-:S13]  /*0b00*/  ISETP.NE.U32.AND P3, PT, R8, 0x1, PT ;  /* 0x000000010800780c */ /* 0x000fda0003f65070 */
[----:B------:R-:W-:Y:S05]  /*0b10*/  @P3 EXIT ;  /* 0x000000000000394d */ /* 0x000fea0003800000 */
[----:B------:R-:W-:Y:S01]  /*0b20*/  BSSY.RECONVERGENT B0, `(.L_x_16) ;  /* 0x0000008000007945 */ /* 0x000fe20003800200 */
[----:B------:R-:W-:Y:S01]  /*0b30*/  HFMA2 R8, -RZ, RZ, 0, 0 ;  /* 0x00000000ff087431 */ /* 0x000fe200000001ff */
[----:B------:R-:W-:Y:S02]  /*0b40*/  ISETP.GT.U32.AND P3, PT, R0, 0x43, PT ;  /* 0x000000430000780c */ /* 0x000fe40003f64070 */
[----:B------:R-:W-:Y:S11]  /*0b50*/  @!P1 BRA `(.L_x_17) ;  /* 0x0000000000109947 */ /* 0x000ff60003800000 */
[----:B------:R-:W0:Y:S01]  /*0b60*/  LDC.64 R8, c[0x0][0x380] ;  /* 0x0000e000ff087b82 */ /* 0x000e220000000a00 */
[----:B------:R-:W-:-:S05]  /*0b70*/  IADD3 R13, PT, PT, R6, R11, RZ ;  /* 0x0000000b060d7210 */ /* 0x000fca0007ffe0ff */
[----:B0-----:R-:W-:-:S06]  /*0b80*/  IMAD.WIDE R8, R13, 0x4, R8 ;  /* 0x000000040d087825 */ /* 0x001fcc00078e0208 */
[----:B------:R0:W5:Y:S02]  /*0b90*/  LDG.E R8, desc[UR4][R8.64] ;  /* 0x0000000408087981 */ /* 0x000164000c1e1900 */
.L_x_17:
[----:B------:R-:W-:Y:S05]  /*0ba0*/  BSYNC.RECONVERGENT B0 ;  /* 0x0000000000007941 */ /* 0x000fea0003800200 */
.L_x_16:
[----:B-----5:R1:W-:Y:S01]  /*0bb0*/  STS [R3], R8 ;  /* 0x0000000803007388 */ /* 0x0203e20000000800 */
[----:B------:R-:W-:Y:S04]  /*0bc0*/  BSSY.RECONVERGENT B0, `(.L_x_18) ;  /* 0x0000009000007945 */ /* 0x000fe80003800200 */
[----:B------:R-:W-:Y:S05]  /*0bd0*/  @P3 BRA `(.L_x_19) ;  /* 0x00000000001c3947 */ /* 0x000fea0003800000 */
[----:B------:R2:W-:Y:S01]  /*0be0*/  @!P2 STS [R5], RZ ;  /* 0x000000ff0500a388 */ /* 0x0005e20000000800 */
[----:B------:R-:W-:Y:S05]  /*0bf0*/  @!P2 BRA `(.L_x_19) ;  /* 0x000000000014a947 */ /* 0x000fea0003800000 */
[----:B01----:R-:W0:Y:S01]  /*0c00*/  LDC.64 R8, c[0x0][0x380] ;  /* 0x0000e000ff087b82 */ /* 0x003e220000000a00 */
[----:B------:R-:W-:-:S04]  /*0c10*/  IMAD R7, R7, R10, R11 ;  /* 0x0000000a07077224 */ /* 0x000fc800078e020b */
[----:B0-----:R-:W-:-:S06]  /*0c20*/  IMAD.WIDE R6, R7, 0x4, R8 ;  /* 0x0000000407067825 */ /* 0x001fcc00078e0208 */
[----:B------:R-:W4:Y:S04]  /*0c30*/  LDG.E R6, desc[UR4][R6.64] ;  /* 0x0000000406067981 */ /* 0x000f28000c1e1900 */
[----:B----4-:R4:W-:Y:S02]  /*0c40*/  STS [R5], R6 ;  /* 0x0000000605007388 */ /* 0x0109e40000000800 */
.L_x_19:
[----:B------:R-:W-:Y:S05]  /*0c50*/  BSYNC.RECONVERGENT B0 ;  /* 0x0000000000007941 */ /* 0x000fea0003800200 */
.L_x_18:
[----:B------:R-:W-:Y:S01]  /*0c60*/  BAR.SYNC.DEFER_BLOCKING 0x0 ;  /* 0x0000000000007b1d */ /* 0x000fe20000010000 */
[----:B------:R-:W-:-:S05]  /*0c70*/  @P0 IADD3 R11, PT, PT, R4, R11, RZ ;  /* 0x0000000b040b0210 */ /* 0x000fca0007ffe0ff */
[----:B------:R-:W5:Y:S02]  /*0c80*/  LDCU.128 UR8, c[0x3][URZ] ;  /* 0x00c00000ff0877ac */ /* 0x000f640008000c00 */
[----:B----4-:R-:W4:Y:S01]  /*0c90*/  @P0 LDC.64 R6, c[0x0][0x390] ;  /* 0x0000e400ff060b82 */ /* 0x010f220000000a00 */
[----:B------:R-:W5:Y:S01]  /*0ca0*/  LDCU.128 UR12, c[0x3][0x10] ;  /* 0x00c00200ff0c77ac */ /* 0x000f620008000c00 */
[----:B------:R-:W5:Y:S01]  /*0cb0*/  LDCU UR6, c[0x3][0x20] ;  /* 0x00c00400ff0677ac */ /* 0x000f620008000800 */
[----:B------:R-:W5:Y:S04]  /*0cc0*/  LDS R0, [R2] ;  /* 0x0000000002007984 */ /* 0x000f680000000800 */
[----:B-1----:R-:W1:Y:S01]  /*0cd0*/  LDS R3, [R2+0x4] ;  /* 0x0000040002037984 */ /* 0x002e620000000800 */
[----:B----4-:R-:W-:-:S03]  /*0ce0*/  @P0 IMAD.WIDE R6, R11, 0x4, R6 ;  /* 0x000000040b060825 */ /* 0x010fc600078e0206 */
[----:B--23--:R-:W2:Y:S04]  /*0cf0*/  LDS R5, [R2+0x8] ;  /* 0x0000080002057984 */ /* 0x00cea80000000800 */
[----:B0-----:R-:W0:Y:S04]  /*0d00*/  LDS R9, [R2+0x48] ;  /* 0x0000480002097984 */ /* 0x001e280000000800 */
[----:B------:R-:W3:Y:S04]  /*0d10*/  LDS R13, [R2+0x4c] ;  /* 0x00004c00020d7984 */ /* 0x000ee80000000800 */
[----:B------:R-:W4:Y:S04]  /*0d20*/  LDS R15, [R2+0x50] ;  /* 0x00005000020f7984 */ /* 0x000f280000000800 */
[----:B------:R-:W4:Y:S04]  /*0d30*/  LDS R17, [R2+0x90] ;  /* 0x0000900002117984 */ /* 0x000f280000000800 */
[----:B------:R-:W4:Y:S04]  /*0d40*/  LDS R19, [R2+0x94] ;  /* 0x0000940002137984 */ /* 0x000f280000000800 */
[----:B------:R-:W4:Y:S01]  /*0d50*/  LDS R21, [R2+0x98] ;  /* 0x0000980002157984 */ /* 0x000f220000000800 */
[----:B-----5:R-:W-:-:S04]  /*0d60*/  FFMA R0, R0, UR8, RZ ;  /* 0x0000000800007c23 */ /* 0x020fc800080000ff */
[----:B-1----:R-:W-:-:S04]  /*0d70*/  FFMA R0, R3, UR9, R0 ;  /* 0x0000000903007c23 */ /* 0x002fc80008000000 */
[----:B--2---:R-:W-:-:S04]  /*0d80*/  FFMA R0, R5, UR10, R0 ;  /* 0x0000000a05007c23 */ /* 0x004fc80008000000 */
[----:B0-----:R-:W-:-:S04]  /*0d90*/  FFMA R0, R9, UR11, R0 ;  /* 0x0000000b09007c23 */ /* 0x001fc80008000000 */
[----:B---3--:R-:W-:-:S04]  /*0da0*/  FFMA R0, R13, UR12, R0 ;  /* 0x0000000c0d007c23 */ /* 0x008fc80008000000 */
[----:B----4-:R-:W-:-:S04]  /*0db0*/  FFMA R0, R15, UR13, R0 ;  /* 0x0000000d0f007c23 */ /* 0x010fc80008000000 */
[----:B------:R-:W-:-:S04]  /*0dc0*/  FFMA R0, R17, UR14, R0 ;  /* 0x0000000e11007c23 */ /* 0x000fc80008000000 */
[----:B------:R-:W-:-:S04]  /*0dd0*/  FFMA R0, R19, UR15, R0 ;  /* 0x0000000f13007c23 */ /* 0x000fc80008000000 */
[----:B------:R-:W-:-:S05]  /*0de0*/  FFMA R21, R21, UR6, R0 ;  /* 0x0000000615157c23 */ /* 0x000fca0008000000 */
[----:B------:R-:W-:Y:S01]  /*0df0*/  @P0 STG.E desc[UR4][R6.64], R21 ;  /* 0x0000001506000986 */ /* 0x000fe2000c101904 */
[----:B------:R-:W-:Y:S06]  /*0e00*/  BAR.SYNC.DEFER_BLOCKING 0x0 ;  /* 0x0000000000007b1d */ /* 0x000fec0000010000 */
[----:B------:R-:W-:Y:S05]  /*0e10*/  EXIT ;  /* 0x000000000000794d */ /* 0x000fea0003800000 */
.L_x_20:
        /* <DEDUP_REMOVED lines=14> */
.L_x_22:


//--------------------- .nv.shared.reserved.0     --------------------------
	.section	.nv.shared.reserved.0,"aw",@nobits
	.weak		__nv_reservedSMEM_offset_0_alias
	.size		__nv_reservedSMEM_offset_0_alias, 0, 64
	.other		__nv_reservedSMEM_offset_0_alias,@"STO_CUDA_RESERVED_SHARED STV_DEFAULT"
__nv_reservedSMEM_offset_0_alias:
	.zero		0
	.zero		64


//--------------------- .nv.shared._Z18prepareInputKernelPfPKfS_iii --------------------------
	.section	.nv.shared._Z18prepareInputKernelPfPKfS_iii,"aw",@nobits
	.sectionflags	@""
	.align	4
.nv.shared._Z18prepareInputKernelPfPKfS_iii:
	.zero		2320


//--------------------- .nv.constant0._Z11addMatricesPfS_iii --------------------------
	.section	.nv.constant0._Z11addMatricesPfS_iii,"a",@progbits
	.sectionflags	@""
	.align	4
.nv.constant0._Z11addMatricesPfS_iii:
	.zero		924


//--------------------- .nv.constant0._Z18prepareInputKernelPfPKfS_iii --------------------------
	.section	.nv.constant0._Z18prepareInputKernelPfPKfS_iii,"a",@progbits
	.sectionflags	@""
	.align	4
.nv.constant0._Z18prepareInputKernelPfPKfS_iii:
	.zero		932


//--------------------- SYMBOLS --------------------------

	.type		.nv.reservedSmem.offset0,@object
	.size		.nv.reservedSmem.offset0,0x4
	.type		.nv.reservedSmem.cap,@object
	.size		.nv.reservedSmem.cap,0x4
